	.target	sm_100a

	.elftype	@"ET_EXEC"


//--------------------- .note.nv.tkinfo           --------------------------
	.section	.note.nv.tkinfo,"",@"SHT_NOTE"
	.sectionflags	@"SHF_NOTE_NV_TKINFO"
	.tkinfo
        /*0018*/ 	.word	0x00000002
        /*0030*/ 	.string	""
        /*0030*/ 	.string	"ptxas"
        /*0030*/ 	.string	"Cuda compilation tools, release 13.0, V13.0.88"
        /*0030*/ 	.string	"Build cuda_13.0.r13.0/compiler.36424714_0"
        /*0030*/ 	.string	"-arch sm_100a -m 64 "



//--------------------- .note.nv.cuinfo           --------------------------
	.section	.note.nv.cuinfo,"",@"SHT_NOTE"
	.sectionflags	@"SHF_NOTE_NV_CUINFO"
        /*0018*/ 	.short	0x0002
        /*001a*/ 	.short	0x0064
        /*001c*/ 	.short	0x0082
	.zero		2


//--------------------- .nv.info                  --------------------------
	.section	.nv.info,"",@"SHT_CUDA_INFO"
	.align	4


	//----- nvinfo : EIATTR_REGCOUNT
	.align		4
        /*0000*/ 	.byte	0x04, 0x2f
        /*0002*/ 	.short	(.L_19 - .L_18)
	.align		4
.L_18:
        /*0004*/ 	.word	index@(_ZN7cutlass13device_kernelINS_4gemm6kernel13GemmUniversalIN4cute5tupleIJiiiiEEENS1_10collective13CollectiveMmaINS1_35MainloopSm100TmaUmmaWarpSpecializedILi3ELi2ELi4ENS5_IJNS4_1CILi1EEENSA_ILi2EEESB_EEEEENS5_IJNSA_ILi128EEENSA_ILi64EEENSA_ILi32EEEEEENS_10bfloat16_tENS5_IJlSB_lEEESJ_SK_NS4_8TiledMMAINS4_8MMA_AtomIJNS4_20SM100_MMA_F16BF16_SSISJ_SJ_fLi128ELi64ELNS4_4UMMA5MajorE0ELSP_0ELNSO_7ScaleInE0ELSQ_0EEEEEENS4_6LayoutINS5_IJSB_SB_SB_EEENS5_IJNSA_ILi0EEESV_SV_EEEEENS5_IJNS4_10UnderscoreESY_SY_EEEEENS4_23SM90_TMA_LOAD_MULTICASTENS4_14ComposedLayoutINS4_7SwizzleILi2ELi4ELi3EEENS4_18smem_ptr_flag_bitsILi16EEENST_INS5_IJNSA_ILi8EEESH_EEENS5_IJSH_SB_EEEEEEEvNS4_8identityENS4_13SM90_TMA_LOADES1B_vS1C_EENS_8epilogue10collective18CollectiveEpilogueINS1F_23Sm100TmaWarpSpecializedILi3ELi2ELi32ELb1ELb0EEEJSI_NS5_IJNST_ISF_SB_EENST_ISH_SB_EEEEESJ_SK_SJ_SK_NS1F_6fusion15FusionCallbacksIS1J_NS1N_17LinearCombinationISJ_fSJ_fLNS_15FloatRoundStyleE2EEESI_S1M_JEEENS4_5SM1004TMEM4LOAD26SM100_TMEM_LOAD_32dp32b32xES1D_S1B_NS4_39AutoVectorizingCopyWithAssumedAlignmentILi128EEENS4_14SM90_TMA_STOREES1B_S1Y_S1Y_EEEvvEEEEvNT_6ParamsE)
        /*0008*/ 	.word	0x00000077


	//----- nvinfo : EIATTR_FRAME_SIZE
	.align		4
.L_19:
        /*000c*/ 	.byte	0x04, 0x11
        /*000e*/ 	.short	(.L_21 - .L_20)
	.align		4
.L_20:
        /*0010*/ 	.word	index@($__internal_2_$__cuda_sm10x_tcgen05_guardrail_trap_unallocated_columns_being_dealloced)
        /*0014*/ 	.word	0x00000000


	//----- nvinfo : EIATTR_FRAME_SIZE
	.align		4
.L_21:
        /*0018*/ 	.byte	0x04, 0x11
        /*001a*/ 	.short	(.L_23 - .L_22)
	.align		4
.L_22:
        /*001c*/ 	.word	index@($__internal_1_$__cuda_sm10x_tcgen05_guardrail_trap_phase_invalid_during_alloc)
        /*0020*/ 	.word	0x00000000


	//----- nvinfo : EIATTR_FRAME_SIZE
	.align		4
.L_23:
        /*0024*/ 	.byte	0x04, 0x11
        /*0026*/ 	.short	(.L_25 - .L_24)
	.align		4
.L_24:
        /*0028*/ 	.word	index@($__internal_0_$__cuda_sm10x_tcgen05_guardrail_trap_col_being_dealloced_not_returned_by_alloc)
        /*002c*/ 	.word	0x00000000


	//----- nvinfo : EIATTR_FRAME_SIZE
	.align		4
.L_25:
        /*0030*/ 	.byte	0x04, 0x11
        /*0032*/ 	.short	(.L_27 - .L_26)
	.align		4
.L_26:
        /*0034*/ 	.word	index@(_ZN7cutlass13device_kernelINS_4gemm6kernel13GemmUniversalIN4cute5tupleIJiiiiEEENS1_10collective13CollectiveMmaINS1_35MainloopSm100TmaUmmaWarpSpecializedILi3ELi2ELi4ENS5_IJNS4_1CILi1EEENSA_ILi2EEESB_EEEEENS5_IJNSA_ILi128EEENSA_ILi64EEENSA_ILi32EEEEEENS_10bfloat16_tENS5_IJlSB_lEEESJ_SK_NS4_8TiledMMAINS4_8MMA_AtomIJNS4_20SM100_MMA_F16BF16_SSISJ_SJ_fLi128ELi64ELNS4_4UMMA5MajorE0ELSP_0ELNSO_7ScaleInE0ELSQ_0EEEEEENS4_6LayoutINS5_IJSB_SB_SB_EEENS5_IJNSA_ILi0EEESV_SV_EEEEENS5_IJNS4_10UnderscoreESY_SY_EEEEENS4_23SM90_TMA_LOAD_MULTICASTENS4_14ComposedLayoutINS4_7SwizzleILi2ELi4ELi3EEENS4_18smem_ptr_flag_bitsILi16EEENST_INS5_IJNSA_ILi8EEESH_EEENS5_IJSH_SB_EEEEEEEvNS4_8identityENS4_13SM90_TMA_LOADES1B_vS1C_EENS_8epilogue10collective18CollectiveEpilogueINS1F_23Sm100TmaWarpSpecializedILi3ELi2ELi32ELb1ELb0EEEJSI_NS5_IJNST_ISF_SB_EENST_ISH_SB_EEEEESJ_SK_SJ_SK_NS1F_6fusion15FusionCallbacksIS1J_NS1N_17LinearCombinationISJ_fSJ_fLNS_15FloatRoundStyleE2EEESI_S1M_JEEENS4_5SM1004TMEM4LOAD26SM100_TMEM_LOAD_32dp32b32xES1D_S1B_NS4_39AutoVectorizingCopyWithAssumedAlignmentILi128EEENS4_14SM90_TMA_STOREES1B_S1Y_S1Y_EEEvvEEEEvNT_6ParamsE)
        /*0038*/ 	.word	0x00000000


	//----- nvinfo : EIATTR_MIN_STACK_SIZE
	.align		4
.L_27:
        /*003c*/ 	.byte	0x04, 0x12
        /*003e*/ 	.short	(.L_29 - .L_28)
	.align		4
.L_28:
        /*0040*/ 	.word	index@(_ZN7cutlass13device_kernelINS_4gemm6kernel13GemmUniversalIN4cute5tupleIJiiiiEEENS1_10collective13CollectiveMmaINS1_35MainloopSm100TmaUmmaWarpSpecializedILi3ELi2ELi4ENS5_IJNS4_1CILi1EEENSA_ILi2EEESB_EEEEENS5_IJNSA_ILi128EEENSA_ILi64EEENSA_ILi32EEEEEENS_10bfloat16_tENS5_IJlSB_lEEESJ_SK_NS4_8TiledMMAINS4_8MMA_AtomIJNS4_20SM100_MMA_F16BF16_SSISJ_SJ_fLi128ELi64ELNS4_4UMMA5MajorE0ELSP_0ELNSO_7ScaleInE0ELSQ_0EEEEEENS4_6LayoutINS5_IJSB_SB_SB_EEENS5_IJNSA_ILi0EEESV_SV_EEEEENS5_IJNS4_10UnderscoreESY_SY_EEEEENS4_23SM90_TMA_LOAD_MULTICASTENS4_14ComposedLayoutINS4_7SwizzleILi2ELi4ELi3EEENS4_18smem_ptr_flag_bitsILi16EEENST_INS5_IJNSA_ILi8EEESH_EEENS5_IJSH_SB_EEEEEEEvNS4_8identityENS4_13SM90_TMA_LOADES1B_vS1C_EENS_8epilogue10collective18CollectiveEpilogueINS1F_23Sm100TmaWarpSpecializedILi3ELi2ELi32ELb1ELb0EEEJSI_NS5_IJNST_ISF_SB_EENST_ISH_SB_EEEEESJ_SK_SJ_SK_NS1F_6fusion15FusionCallbacksIS1J_NS1N_17LinearCombinationISJ_fSJ_fLNS_15FloatRoundStyleE2EEESI_S1M_JEEENS4_5SM1004TMEM4LOAD26SM100_TMEM_LOAD_32dp32b32xES1D_S1B_NS4_39AutoVectorizingCopyWithAssumedAlignmentILi128EEENS4_14SM90_TMA_STOREES1B_S1Y_S1Y_EEEvvEEEEvNT_6ParamsE)
        /*0044*/ 	.word	0x00000000
.L_29:


//--------------------- .nv.compat                --------------------------
	.section	.nv.compat,"",@"SHT_CUDA_COMPAT_INFO"
	.align	4
        /*0000*/ 	.byte	0x02, 0x09, 0x01, 0x00, 0x02, 0x02, 0x02, 0x00, 0x02, 0x05, 0x05, 0x00, 0x03, 0x07, 0x01, 0x01
        /*0010*/ 	.byte	0x02, 0x03, 0x01, 0x00, 0x02, 0x06, 0x01, 0x00, 0x04, 0x0b, 0x08, 0x00, 0x09, 0x00, 0x00, 0x00
        /*0020*/ 	.byte	0x00, 0x00, 0x00, 0x00


//--------------------- .nv.info._ZN7cutlass13device_kernelINS_4gemm6kernel13GemmUniversalIN4cute5tupleIJiiiiEEENS1_10collective13CollectiveMmaINS1_35MainloopSm100TmaUmmaWarpSpecializedILi3ELi2ELi4ENS5_IJNS4_1CILi1EEENSA_ILi2EEESB_EEEEENS5_IJNSA_ILi128EEENSA_ILi64EEENSA_ILi32EEEEEENS_10bfloat16_tENS5_IJlSB_lEEESJ_SK_NS4_8TiledMMAINS4_8MMA_AtomIJNS4_20SM100_MMA_F16BF16_SSISJ_SJ_fLi128ELi64ELNS4_4UMMA5MajorE0ELSP_0ELNSO_7ScaleInE0ELSQ_0EEEEEENS4_6LayoutINS5_IJSB_SB_SB_EEENS5_IJNSA_ILi0EEESV_SV_EEEEENS5_IJNS4_10UnderscoreESY_SY_EEEEENS4_23SM90_TMA_LOAD_MULTICASTENS4_14ComposedLayoutINS4_7SwizzleILi2ELi4ELi3EEENS4_18smem_ptr_flag_bitsILi16EEENST_INS5_IJNSA_ILi8EEESH_EEENS5_IJSH_SB_EEEEEEEvNS4_8identityENS4_13SM90_TMA_LOADES1B_vS1C_EENS_8epilogue10collective18CollectiveEpilogueINS1F_23Sm100TmaWarpSpecializedILi3ELi2ELi32ELb1ELb0EEEJSI_NS5_IJNST_ISF_SB_EENST_ISH_SB_EEEEESJ_SK_SJ_SK_NS1F_6fusion15FusionCallbacksIS1J_NS1N_17LinearCombinationISJ_fSJ_fLNS_15FloatRoundStyleE2EEESI_S1M_JEEENS4_5SM1004TMEM4LOAD26SM100_TMEM_LOAD_32dp32b32xES1D_S1B_NS4_39AutoVectorizingCopyWithAssumedAlignmentILi128EEENS4_14SM90_TMA_STOREES1B_S1Y_S1Y_EEEvvEEEEvNT_6ParamsE --------------------------
	.section	.nv.info._ZN7cutlass13device_kernelINS_4gemm6kernel13GemmUniversalIN4cute5tupleIJiiiiEEENS1_10collective13CollectiveMmaINS1_35MainloopSm100TmaUmmaWarpSpecializedILi3ELi2ELi4ENS5_IJNS4_1CILi1EEENSA_ILi2EEESB_EEEEENS5_IJNSA_ILi128EEENSA_ILi64EEENSA_ILi32EEEEEENS_10bfloat16_tENS5_IJlSB_lEEESJ_SK_NS4_8TiledMMAINS4_8MMA_AtomIJNS4_20SM100_MMA_F16BF16_SSISJ_SJ_fLi128ELi64ELNS4_4UMMA5MajorE0ELSP_0ELNSO_7ScaleInE0ELSQ_0EEEEEENS4_6LayoutINS5_IJSB_SB_SB_EEENS5_IJNSA_ILi0EEESV_SV_EEEEENS5_IJNS4_10UnderscoreESY_SY_EEEEENS4_23SM90_TMA_LOAD_MULTICASTENS4_14ComposedLayoutINS4_7SwizzleILi2ELi4ELi3EEENS4_18smem_ptr_flag_bitsILi16EEENST_INS5_IJNSA_ILi8EEESH_EEENS5_IJSH_SB_EEEEEEEvNS4_8identityENS4_13SM90_TMA_LOADES1B_vS1C_EENS_8epilogue10collective18CollectiveEpilogueINS1F_23Sm100TmaWarpSpecializedILi3ELi2ELi32ELb1ELb0EEEJSI_NS5_IJNST_ISF_SB_EENST_ISH_SB_EEEEESJ_SK_SJ_SK_NS1F_6fusion15FusionCallbacksIS1J_NS1N_17LinearCombinationISJ_fSJ_fLNS_15FloatRoundStyleE2EEESI_S1M_JEEENS4_5SM1004TMEM4LOAD26SM100_TMEM_LOAD_32dp32b32xES1D_S1B_NS4_39AutoVectorizingCopyWithAssumedAlignmentILi128EEENS4_14SM90_TMA_STOREES1B_S1Y_S1Y_EEEvvEEEEvNT_6ParamsE,"",@"SHT_CUDA_INFO"
	.sectionflags	@""
	.align	4


	//----- nvinfo : EIATTR_CUDA_API_VERSION
	.align		4
        /*0000*/ 	.byte	0x04, 0x37
        /*0002*/ 	.short	(.L_31 - .L_30)
.L_30:
        /*0004*/ 	.word	0x00000082


	//----- nvinfo : EIATTR_KPARAM_INFO
	.align		4
.L_31:
        /*0008*/ 	.byte	0x04, 0x17
        /*000a*/ 	.short	(.L_33 - .L_32)
.L_32:
        /*000c*/ 	.word	0x00000000
        /*0010*/ 	.short	0x0000
        /*0012*/ 	.short	0x0000
        /*0014*/ 	.byte	0x00, 0xf0, 0x01, 0x20


	//----- nvinfo : EIATTR_AT_ENTRY_FRAGMENTS
	.align		4
.L_33:
        /*0018*/ 	.byte	0x04, 0x4f
        /*001a*/ 	.short	(.L_35 - .L_34)


	//   ....[0]....
.L_34:
        /*001c*/ 	.word	0x00000006


	//----- nvinfo : EIATTR_RESERVED_SMEM_USED
	.align		4
.L_35:
        /*0020*/ 	.byte	0x01, 0x41
	.zero		2


	//----- nvinfo : EIATTR_SPARSE_MMA_MASK
	.align		4
        /*0024*/ 	.byte	0x03, 0x50
        /*0026*/ 	.short	0x0000


	//----- nvinfo : EIATTR_TCGEN05_1CTA_USED
	.align		4
        /*0028*/ 	.byte	0x01, 0x51
	.zero		2


	//----- nvinfo : EIATTR_MAXREG_COUNT
	.align		4
        /*002c*/ 	.byte	0x03, 0x1b
        /*002e*/ 	.short	0x00ff


	//----- nvinfo : EIATTR_NUM_BARRIERS
	.align		4
        /*0030*/ 	.byte	0x02, 0x4c
        /*0032*/ 	.byte	0x07
	.zero		1


	//----- nvinfo : EIATTR_EXTERNS
	.align		4
        /*0034*/ 	.byte	0x04, 0x0f
        /*0036*/ 	.short	(.L_37 - .L_36)


	//   ....[0]....
	.align		4
.L_36:
        /*0038*/ 	.word	index@(__assertfail)


	//----- nvinfo : EIATTR_MERCURY_ISA_VERSION
	.align		4
.L_37:
        /*003c*/ 	.byte	0x03, 0x5f
        /*003e*/ 	.short	0x0101


	//----- nvinfo : EIATTR_INT_WARP_WIDE_INSTR_OFFSETS
	.align		4
        /*0040*/ 	.byte	0x04, 0x31
        /*0042*/ 	.short	(.L_39 - .L_38)


	//   ....[0]....
.L_38:
        /*0044*/ 	.word	0x00003b30


	//   ....[1]....
        /*0048*/ 	.word	0x00003b50


	//   ....[2]....
        /*004c*/ 	.word	0x00003b80


	//   ....[3]....
        /*0050*/ 	.word	0x00004760


	//   ....[4]....
        /*0054*/ 	.word	0x000047e0


	//   ....[5]....
        /*0058*/ 	.word	0x000048f0


	//   ....[6]....
        /*005c*/ 	.word	0x00004a00


	//----- nvinfo : EIATTR_COOP_GROUP_MASK_REGIDS
	.align		4
.L_39:
        /*0060*/ 	.byte	0x04, 0x29
        /*0062*/ 	.short	(.L_41 - .L_40)


	//   ....[0]....
.L_40:
        /*0064*/ 	.word	0xffffffff


	//   ....[1]....
        /*0068*/ 	.word	0xffffffff


	//   ....[2]....
        /*006c*/ 	.word	0xffffffff


	//   ....[3]....
        /*0070*/ 	.word	0xffffffff


	//   ....[4]....
        /*0074*/ 	.word	0xffffffff


	//   ....[5]....
        /*0078*/ 	.word	0xffffffff


	//   ....[6]....
        /*007c*/ 	.word	0xffffffff


	//   ....[7]....
        /*0080*/ 	.word	0xffffffff


	//   ....[8]....
        /*0084*/ 	.word	0xffffffff


	//   ....[9]....
        /*0088*/ 	.word	0xffffffff


	//   ....[10]....
        /*008c*/ 	.word	0xffffffff


	//   ....[11]....
        /*0090*/ 	.word	0xffffffff


	//   ....[12]....
        /*0094*/ 	.word	0xffffffff


	//   ....[13]....
        /*0098*/ 	.word	0xffffffff


	//----- nvinfo : EIATTR_COOP_GROUP_INSTR_OFFSETS
	.align		4
.L_41:
        /*009c*/ 	.byte	0x04, 0x28
        /*009e*/ 	.short	(.L_43 - .L_42)


	//   ....[0]....
.L_42:
        /*00a0*/ 	.word	0x00000080


	//   ....[1]....
        /*00a4*/ 	.word	0x000004f0


	//   ....[2]....
        /*00a8*/ 	.word	0x00000680


	//   ....[3]....
        /*00ac*/ 	.word	0x00000800


	//   ....[4]....
        /*00b0*/ 	.word	0x00000900


	//   ....[5]....
        /*00b4*/ 	.word	0x00000a70


	//   ....[6]....
        /*00b8*/ 	.word	0x00000c10


	//   ....[7]....
        /*00bc*/ 	.word	0x00000dc0


	//   ....[8]....
        /*00c0*/ 	.word	0x00002000


	//   ....[9]....
        /*00c4*/ 	.word	0x00002e60


	//   ....[10]....
        /*00c8*/ 	.word	0x00003070


	//   ....[11]....
        /*00cc*/ 	.word	0x000030a0


	//   ....[12]....
        /*00d0*/ 	.word	0x00003a10


	//   ....[13]....
        /*00d4*/ 	.word	0x00003c40


	//----- nvinfo : EIATTR_VRC_CTA_INIT_COUNT
	.align		4
.L_43:
        /*00d8*/ 	.byte	0x02, 0x4a
        /*00da*/ 	.byte	0x80
	.zero		1


	//----- nvinfo : EIATTR_SYSCALL_OFFSETS
	.align		4
        /*00dc*/ 	.byte	0x04, 0x46
        /*00de*/ 	.short	(.L_45 - .L_44)


	//   ....[0]....
.L_44:
        /*00e0*/ 	.word	0x000056f0


	//   ....[1]....
        /*00e4*/ 	.word	0x000057e0


	//   ....[2]....
        /*00e8*/ 	.word	0x00006080


	//   ....[3]....
        /*00ec*/ 	.word	0x00006d50


	//----- nvinfo : EIATTR_MBARRIER_INSTR_OFFSETS
	.align		4
.L_45:
        /*00f0*/ 	.byte	0x04, 0x39
        /*00f2*/ 	.short	(.L_47 - .L_46)


	//   ....[0]....
.L_46:
        /*00f4*/ 	.word	0x00000610
        /*00f8*/ 	.word	0x000000ff
        /*00fc*/ 	.word	0x00000000
        /*0100*/ 	.short	0x0100
        /*0102*/ 	.byte	0x04
	.zero		1


	//   ....[1]....
        /*0104*/ 	.word	0x00000620
        /*0108*/ 	.word	0x000000ff
        /*010c*/ 	.word	0x00000018
        /*0110*/ 	.short	0x0100
        /*0112*/ 	.byte	0x04
	.zero		1


	//   ....[2]....
        /*0114*/ 	.word	0x00000630
        /*0118*/ 	.word	0x000000ff
        /*011c*/ 	.word	0x00000008
        /*0120*/ 	.short	0x0100
        /*0122*/ 	.byte	0x04
	.zero		1


	//   ....[3]....
        /*0124*/ 	.word	0x00000640
        /*0128*/ 	.word	0x000000ff
        /*012c*/ 	.word	0x00000020
        /*0130*/ 	.short	0x0100
        /*0132*/ 	.byte	0x04
	.zero		1


	//   ....[4]....
        /*0134*/ 	.word	0x00000650
        /*0138*/ 	.word	0x000000ff
        /*013c*/ 	.word	0x00000010
        /*0140*/ 	.short	0x0100
        /*0142*/ 	.byte	0x04
	.zero		1


	//   ....[5]....
        /*0144*/ 	.word	0x00000660
        /*0148*/ 	.word	0x000000ff
        /*014c*/ 	.word	0x00000028
        /*0150*/ 	.short	0x0100
        /*0152*/ 	.byte	0x04
	.zero		1


	//   ....[6]....
        /*0154*/ 	.word	0x00000790
        /*0158*/ 	.word	0x000000ff
        /*015c*/ 	.word	0x00000030
        /*0160*/ 	.short	0x0100
        /*0162*/ 	.byte	0x04
	.zero		1


	//   ....[7]....
        /*0164*/ 	.word	0x000007a0
        /*0168*/ 	.word	0x000000ff
        /*016c*/ 	.word	0x00000048
        /*0170*/ 	.short	0x0100
        /*0172*/ 	.byte	0x04
	.zero		1


	//   ....[8]....
        /*0174*/ 	.word	0x000007b0
        /*0178*/ 	.word	0x000000ff
        /*017c*/ 	.word	0x00000038
        /*0180*/ 	.short	0x0100
        /*0182*/ 	.byte	0x04
	.zero		1


	//   ....[9]....
        /*0184*/ 	.word	0x000007c0
        /*0188*/ 	.word	0x000000ff
        /*018c*/ 	.word	0x00000050
        /*0190*/ 	.short	0x0100
        /*0192*/ 	.byte	0x04
	.zero		1


	//   ....[10]....
        /*0194*/ 	.word	0x000007d0
        /*0198*/ 	.word	0x000000ff
        /*019c*/ 	.word	0x00000040
        /*01a0*/ 	.short	0x0100
        /*01a2*/ 	.byte	0x04
	.zero		1


	//   ....[11]....
        /*01a4*/ 	.word	0x000007e0
        /*01a8*/ 	.word	0x000000ff
        /*01ac*/ 	.word	0x00000058
        /*01b0*/ 	.short	0x0100
        /*01b2*/ 	.byte	0x04
	.zero		1


	//   ....[12]....
        /*01b4*/ 	.word	0x000008d0
        /*01b8*/ 	.word	0x000000ff
        /*01bc*/ 	.word	0x00000060
        /*01c0*/ 	.short	0x0100
        /*01c2*/ 	.byte	0x06
	.zero		1


	//   ....[13]....
        /*01c4*/ 	.word	0x000008e0
        /*01c8*/ 	.word	0x000000ff
        /*01cc*/ 	.word	0x00000068
        /*01d0*/ 	.short	0x0100
        /*01d2*/ 	.byte	0x06
	.zero		1


	//   ....[14]....
        /*01d4*/ 	.word	0x00000a20
        /*01d8*/ 	.word	0x000000ff
        /*01dc*/ 	.word	0x00000070
        /*01e0*/ 	.short	0x0100
        /*01e2*/ 	.byte	0x06
	.zero		1


	//   ....[15]....
        /*01e4*/ 	.word	0x00000a30
        /*01e8*/ 	.word	0x000000ff
        /*01ec*/ 	.word	0x00000080
        /*01f0*/ 	.short	0x0100
        /*01f2*/ 	.byte	0x06
	.zero		1


	//   ....[16]....
        /*01f4*/ 	.word	0x00000a40
        /*01f8*/ 	.word	0x000000ff
        /*01fc*/ 	.word	0x00000078
        /*0200*/ 	.short	0x0100
        /*0202*/ 	.byte	0x06
	.zero		1


	//   ....[17]....
        /*0204*/ 	.word	0x00000a50
        /*0208*/ 	.word	0x000000ff
        /*020c*/ 	.word	0x00000088
        /*0210*/ 	.short	0x0100
        /*0212*/ 	.byte	0x06
	.zero		1


	//   ....[18]....
        /*0214*/ 	.word	0x00000b80
        /*0218*/ 	.word	0x000000ff
        /*021c*/ 	.word	0x00000090
        /*0220*/ 	.short	0x0100
        /*0222*/ 	.byte	0x04
	.zero		1


	//   ....[19]....
        /*0224*/ 	.word	0x00000b90
        /*0228*/ 	.word	0x000000ff
        /*022c*/ 	.word	0x000000b0
        /*0230*/ 	.short	0x0100
        /*0232*/ 	.byte	0x04
	.zero		1


	//   ....[20]....
        /*0234*/ 	.word	0x00000ba0
        /*0238*/ 	.word	0x000000ff
        /*023c*/ 	.word	0x00000098
        /*0240*/ 	.short	0x0100
        /*0242*/ 	.byte	0x04
	.zero		1


	//   ....[21]....
        /*0244*/ 	.word	0x00000bb0
        /*0248*/ 	.word	0x000000ff
        /*024c*/ 	.word	0x000000b8
        /*0250*/ 	.short	0x0100
        /*0252*/ 	.byte	0x04
	.zero		1


	//   ....[22]....
        /*0254*/ 	.word	0x00000bc0
        /*0258*/ 	.word	0x000000ff
        /*025c*/ 	.word	0x000000a0
        /*0260*/ 	.short	0x0100
        /*0262*/ 	.byte	0x04
	.zero		1


	//   ....[23]....
        /*0264*/ 	.word	0x00000bd0
        /*0268*/ 	.word	0x000000ff
        /*026c*/ 	.word	0x000000c0
        /*0270*/ 	.short	0x0100
        /*0272*/ 	.byte	0x04
	.zero		1


	//   ....[24]....
        /*0274*/ 	.word	0x00000be0
        /*0278*/ 	.word	0x000000ff
        /*027c*/ 	.word	0x000000a8
        /*0280*/ 	.short	0x0100
        /*0282*/ 	.byte	0x04
	.zero		1


	//   ....[25]....
        /*0284*/ 	.word	0x00000bf0
        /*0288*/ 	.word	0x000000ff
        /*028c*/ 	.word	0x000000c8
        /*0290*/ 	.short	0x0100
        /*0292*/ 	.byte	0x04
	.zero		1


	//   ....[26]....
        /*0294*/ 	.word	0x00000ce0
        /*0298*/ 	.word	0x000000ff
        /*029c*/ 	.word	0x000000d0
        /*02a0*/ 	.short	0x0100
        /*02a2*/ 	.byte	0x04
	.zero		1


	//   ....[27]....
        /*02a4*/ 	.word	0x00000cf0
        /*02a8*/ 	.word	0x000000ff
        /*02ac*/ 	.word	0x000000e0
        /*02b0*/ 	.short	0x0100
        /*02b2*/ 	.byte	0x04
	.zero		1


	//   ....[28]....
        /*02b4*/ 	.word	0x00000d00
        /*02b8*/ 	.word	0x000000ff
        /*02bc*/ 	.word	0x000000d8
        /*02c0*/ 	.short	0x0100
        /*02c2*/ 	.byte	0x04
	.zero		1


	//   ....[29]....
        /*02c4*/ 	.word	0x00000d10
        /*02c8*/ 	.word	0x000000ff
        /*02cc*/ 	.word	0x000000e8
        /*02d0*/ 	.short	0x0100
        /*02d2*/ 	.byte	0x04
	.zero		1


	//   ....[30]....
        /*02d4*/ 	.word	0x000018a0
        /*02d8*/ 	.word	0x00000000
        /*02dc*/ 	.word	0x000000e0
        /*02e0*/ 	.short	0x010a
        /*02e2*/ 	.byte	0xff
	.zero		1


	//   ....[31]....
        /*02e4*/ 	.word	0x000018c0
        /*02e8*/ 	.word	0x00000000
        /*02ec*/ 	.word	0x000000d0
        /*02f0*/ 	.short	0x0101
        /*02f2*/ 	.byte	0xff
	.zero		1


	//   ....[32]....
        /*02f4*/ 	.word	0x00001980
        /*02f8*/ 	.word	0x000000ff
        /*02fc*/ 	.word	0x00000018
        /*0300*/ 	.short	0x010a
        /*0302*/ 	.byte	0x04
	.zero		1


	//   ....[33]....
        /*0304*/ 	.word	0x00001a00
        /*0308*/ 	.word	0x000000ff
        /*030c*/ 	.word	0x00000018
        /*0310*/ 	.short	0x010a
        /*0312*/ 	.byte	0x21
	.zero		1


	//   ....[34]....
        /*0314*/ 	.word	0x00001ba0
        /*0318*/ 	.word	0x000000ff
        /*031c*/ 	.word	0x00000018
        /*0320*/ 	.short	0x010a
        /*0322*/ 	.byte	0x07
	.zero		1


	//   ....[35]....
        /*0324*/ 	.word	0x00001cc0
        /*0328*/ 	.word	0x000000ff
        /*032c*/ 	.word	0x00000068
        /*0330*/ 	.short	0x0101
        /*0332*/ 	.byte	0x0d
	.zero		1


	//   ....[36]....
        /*0334*/ 	.word	0x00001ce0
        /*0338*/ 	.word	0x000000ff
        /*033c*/ 	.word	0x00000018
        /*0340*/ 	.short	0x010a
        /*0342*/ 	.byte	0x04
	.zero		1


	//   ....[37]....
        /*0344*/ 	.word	0x00001d60
        /*0348*/ 	.word	0x000000ff
        /*034c*/ 	.word	0x00000018
        /*0350*/ 	.short	0x010a
        /*0352*/ 	.byte	0x11
	.zero		1


	//   ....[38]....
        /*0354*/ 	.word	0x00001ef0
        /*0358*/ 	.word	0x000000ff
        /*035c*/ 	.word	0x00000018
        /*0360*/ 	.short	0x010a
        /*0362*/ 	.byte	0x06
	.zero		1


	//   ....[39]....
        /*0364*/ 	.word	0x00002030
        /*0368*/ 	.word	0x00000003
        /*036c*/ 	.word	0x00000070
        /*0370*/ 	.short	0x010a
        /*0372*/ 	.byte	0xff
	.zero		1


	//   ....[40]....
        /*0374*/ 	.word	0x00002180
        /*0378*/ 	.word	0x00000000
        /*037c*/ 	.word	0x00000000
        /*0380*/ 	.short	0x0101
        /*0382*/ 	.byte	0xff
	.zero		1


	//   ....[41]....
        /*0384*/ 	.word	0x00002740
        /*0388*/ 	.word	0x000000ff
        /*038c*/ 	.word	0x00000000
        /*0390*/ 	.short	0x010a
        /*0392*/ 	.byte	0x04
	.zero		1


	//   ....[42]....
        /*0394*/ 	.word	0x000027d0
        /*0398*/ 	.word	0x000000ff
        /*039c*/ 	.word	0x00000000
        /*03a0*/ 	.short	0x010a
        /*03a2*/ 	.byte	0x05
	.zero		1


	//   ....[43]....
        /*03a4*/ 	.word	0x00002870
        /*03a8*/ 	.word	0x00000000
        /*03ac*/ 	.word	0x00000000
        /*03b0*/ 	.short	0x010a
        /*03b2*/ 	.byte	0xff
	.zero		1


	//   ....[44]....
        /*03b4*/ 	.word	0x000029b0
        /*03b8*/ 	.word	0x00000002
        /*03bc*/ 	.word	0x000000d0
        /*03c0*/ 	.short	0x010a
        /*03c2*/ 	.byte	0xff
	.zero		1


	//   ....[45]....
        /*03c4*/ 	.word	0x00002a10
        /*03c8*/ 	.word	0x00000004
        /*03cc*/ 	.word	0x00000000
        /*03d0*/ 	.short	0x0101
        /*03d2*/ 	.byte	0xff
	.zero		1


	//   ....[46]....
        /*03d4*/ 	.word	0x00002a30
        /*03d8*/ 	.word	0x000000ff
        /*03dc*/ 	.word	0x00000080
        /*03e0*/ 	.short	0x010a
        /*03e2*/ 	.byte	0x04
	.zero		1


	//   ....[47]....
        /*03e4*/ 	.word	0x00002b50
        /*03e8*/ 	.word	0x00000002
        /*03ec*/ 	.word	0x00000070
        /*03f0*/ 	.short	0x010a
        /*03f2*/ 	.byte	0xff
	.zero		1


	//   ....[48]....
        /*03f4*/ 	.word	0x00002c60
        /*03f8*/ 	.word	0x00000002
        /*03fc*/ 	.word	0x00000000
        /*0400*/ 	.short	0x0101
        /*0402*/ 	.byte	0xff
	.zero		1


	//   ....[49]....
        /*0404*/ 	.word	0x00002cf0
        /*0408*/ 	.word	0x000000ff
        /*040c*/ 	.word	0x00000080
        /*0410*/ 	.short	0x0106
        /*0412*/ 	.byte	0x04
	.zero		1


	//   ....[50]....
        /*0414*/ 	.word	0x00002d10
        /*0418*/ 	.word	0x000000ff
        /*041c*/ 	.word	0x00000080
        /*0420*/ 	.short	0x010a
        /*0422*/ 	.byte	0x04
	.zero		1


	//   ....[51]....
        /*0424*/ 	.word	0x00002da0
        /*0428*/ 	.word	0x000000ff
        /*042c*/ 	.word	0x00000080
        /*0430*/ 	.short	0x0106
        /*0432*/ 	.byte	0x07
	.zero		1


	//   ....[52]....
        /*0434*/ 	.word	0x00002de0
        /*0438*/ 	.word	0x00000000
        /*043c*/ 	.word	0x00000080
        /*0440*/ 	.short	0x010a
        /*0442*/ 	.byte	0xff
	.zero		1


	//   ....[53]....
        /*0444*/ 	.word	0x00003300
        /*0448*/ 	.word	0x00000000
        /*044c*/ 	.word	0x00000070
        /*0450*/ 	.short	0x010a
        /*0452*/ 	.byte	0xff
	.zero		1


	//   ....[54]....
        /*0454*/ 	.word	0x00003410
        /*0458*/ 	.word	0x00000003
        /*045c*/ 	.word	0x00000000
        /*0460*/ 	.short	0x0101
        /*0462*/ 	.byte	0xff
	.zero		1


	//   ....[55]....
        /*0464*/ 	.word	0x00003420
        /*0468*/ 	.word	0x000000ff
        /*046c*/ 	.word	0x00000000
        /*0470*/ 	.short	0x010a
        /*0472*/ 	.byte	0x04
	.zero		1


	//   ....[56]....
        /*0474*/ 	.word	0x00003440
        /*0478*/ 	.word	0x000000ff
        /*047c*/ 	.word	0x000000b0
        /*0480*/ 	.short	0x010a
        /*0482*/ 	.byte	0x16
	.zero		1


	//   ....[57]....
        /*0484*/ 	.word	0x00003510
        /*0488*/ 	.word	0x000000ff
        /*048c*/ 	.word	0x00000000
        /*0490*/ 	.short	0x010a
        /*0492*/ 	.byte	0x05
	.zero		1


	//   ....[58]....
        /*0494*/ 	.word	0x00003650
        /*0498*/ 	.word	0x000000ff
        /*049c*/ 	.word	0x00000000
        /*04a0*/ 	.short	0x010a
        /*04a2*/ 	.byte	0x04
	.zero		1


	//   ....[59]....
        /*04a4*/ 	.word	0x00003840
        /*04a8*/ 	.word	0x000000ff
        /*04ac*/ 	.word	0x00000000
        /*04b0*/ 	.short	0x010a
        /*04b2*/ 	.byte	0x04
	.zero		1


	//   ....[60]....
        /*04b4*/ 	.word	0x000038d0
        /*04b8*/ 	.word	0x000000ff
        /*04bc*/ 	.word	0x00000000
        /*04c0*/ 	.short	0x010a
        /*04c2*/ 	.byte	0x05
	.zero		1


	//   ....[61]....
        /*04c4*/ 	.word	0x00003960
        /*04c8*/ 	.word	0x000000ff
        /*04cc*/ 	.word	0x00000000
        /*04d0*/ 	.short	0x010a
        /*04d2*/ 	.byte	0x05
	.zero		1


	//   ....[62]....
        /*04d4*/ 	.word	0x000039f0
        /*04d8*/ 	.word	0x000000ff
        /*04dc*/ 	.word	0x00000000
        /*04e0*/ 	.short	0x010a
        /*04e2*/ 	.byte	0x04
	.zero		1


	//   ....[63]....
        /*04e4*/ 	.word	0x00003e90
        /*04e8*/ 	.word	0x0000000c
        /*04ec*/ 	.word	0x00000070
        /*04f0*/ 	.short	0x010a
        /*04f2*/ 	.byte	0xff
	.zero		1


	//   ....[64]....
        /*04f4*/ 	.word	0x00004000
        /*04f8*/ 	.word	0x00000000
        /*04fc*/ 	.word	0x00000000
        /*0500*/ 	.short	0x0101
        /*0502*/ 	.byte	0xff
	.zero		1


	//   ....[65]....
        /*0504*/ 	.word	0x00004480
        /*0508*/ 	.word	0x000000ff
        /*050c*/ 	.word	0x00000068
        /*0510*/ 	.short	0x010a
        /*0512*/ 	.byte	0x18
	.zero		1


	//   ....[66]....
        /*0514*/ 	.word	0x00004640
        /*0518*/ 	.word	0x000000ff
        /*051c*/ 	.word	0x00000048
        /*0520*/ 	.short	0x010a
        /*0522*/ 	.byte	0x04
	.zero		1


	//   ....[67]....
        /*0524*/ 	.word	0x00004820
        /*0528*/ 	.word	0x000000ff
        /*052c*/ 	.word	0x00000030
        /*0530*/ 	.short	0x010b
        /*0532*/ 	.byte	0x04
	.zero		1


	//   ....[68]....
        /*0534*/ 	.word	0x00004830
        /*0538*/ 	.word	0x000000ff
        /*053c*/ 	.word	0x00000000
        /*0540*/ 	.short	0x0101
        /*0542*/ 	.byte	0x14
	.zero		1


	//   ....[69]....
        /*0544*/ 	.word	0x00004840
        /*0548*/ 	.word	0x000000ff
        /*054c*/ 	.word	0x00000048
        /*0550*/ 	.short	0x010a
        /*0552*/ 	.byte	0x05
	.zero		1


	//   ....[70]....
        /*0554*/ 	.word	0x00004a40
        /*0558*/ 	.word	0x000000ff
        /*055c*/ 	.word	0x00000030
        /*0560*/ 	.short	0x010b
        /*0562*/ 	.byte	0x05
	.zero		1


	//   ....[71]....
        /*0564*/ 	.word	0x00004a50
        /*0568*/ 	.word	0x000000ff
        /*056c*/ 	.word	0x00000000
        /*0570*/ 	.short	0x0101
        /*0572*/ 	.byte	0x04
	.zero		1


	//   ....[72]....
        /*0574*/ 	.word	0x00004af0
        /*0578*/ 	.word	0x000000ff
        /*057c*/ 	.word	0x00000000
        /*0580*/ 	.short	0x010a
        /*0582*/ 	.byte	0x04
	.zero		1


	//   ....[73]....
        /*0584*/ 	.word	0x00004b80
        /*0588*/ 	.word	0x000000ff
        /*058c*/ 	.word	0x00000000
        /*0590*/ 	.short	0x010a
        /*0592*/ 	.byte	0x05
	.zero		1


	//   ....[74]....
        /*0594*/ 	.word	0x00004c20
        /*0598*/ 	.word	0x00000000
        /*059c*/ 	.word	0x00000000
        /*05a0*/ 	.short	0x010a
        /*05a2*/ 	.byte	0xff
	.zero		1


	//   ....[75]....
        /*05a4*/ 	.word	0x00004f80
        /*05a8*/ 	.word	0x00000003
        /*05ac*/ 	.word	0x00000070
        /*05b0*/ 	.short	0x010a
        /*05b2*/ 	.byte	0xff
	.zero		1


	//   ....[76]....
        /*05b4*/ 	.word	0x00005100
        /*05b8*/ 	.word	0x00000000
        /*05bc*/ 	.word	0x00000000
        /*05c0*/ 	.short	0x0101
        /*05c2*/ 	.byte	0xff
	.zero		1


	//   ....[77]....
        /*05c4*/ 	.word	0x00005cd0
        /*05c8*/ 	.word	0x00000000
        /*05cc*/ 	.word	0x00000030
        /*05d0*/ 	.short	0x010a
        /*05d2*/ 	.byte	0xff
	.zero		1


	//   ....[78]....
        /*05d4*/ 	.word	0x00005d40
        /*05d8*/ 	.word	0x00000066
        /*05dc*/ 	.word	0x00000090
        /*05e0*/ 	.short	0x010a
        /*05e2*/ 	.byte	0xff
	.zero		1


	//   ....[79]....
        /*05e4*/ 	.word	0x00005e30
        /*05e8*/ 	.word	0x00000000
        /*05ec*/ 	.word	0x00000030
        /*05f0*/ 	.short	0x010a
        /*05f2*/ 	.byte	0xff
	.zero		1


	//   ....[80]....
        /*05f4*/ 	.word	0x00005f60
        /*05f8*/ 	.word	0x00000066
        /*05fc*/ 	.word	0x00000090
        /*0600*/ 	.short	0x010a
        /*0602*/ 	.byte	0xff
	.zero		1


	//   ....[81]....
        /*0604*/ 	.word	0x00006a90
        /*0608*/ 	.word	0x00000000
        /*060c*/ 	.word	0x00000000
        /*0610*/ 	.short	0x0101
        /*0612*/ 	.byte	0xff
	.zero		1


	//   ....[82]....
        /*0614*/ 	.word	0x00006aa0
        /*0618*/ 	.word	0x00000003
        /*061c*/ 	.word	0x00000030
        /*0620*/ 	.short	0x010a
        /*0622*/ 	.byte	0xff
	.zero		1


	//   ....[83]....
        /*0624*/ 	.word	0x00006b70
        /*0628*/ 	.word	0x00000003
        /*062c*/ 	.word	0x00000030
        /*0630*/ 	.short	0x010a
        /*0632*/ 	.byte	0xff
	.zero		1


	//   ....[84]....
        /*0634*/ 	.word	0x00007060
        /*0638*/ 	.word	0x000000ff
        /*063c*/ 	.word	0x00000000
        /*0640*/ 	.short	0x0101
        /*0642*/ 	.byte	0x05
	.zero		1


	//   ....[85]....
        /*0644*/ 	.word	0x00007830
        /*0648*/ 	.word	0x00000002
        /*064c*/ 	.word	0x00000000
        /*0650*/ 	.short	0x0101
        /*0652*/ 	.byte	0xff
	.zero		1


	//   ....[86]....
        /*0654*/ 	.word	0x00007af0
        /*0658*/ 	.word	0x000000ff
        /*065c*/ 	.word	0x00000000
        /*0660*/ 	.short	0x0101
        /*0662*/ 	.byte	0x04
	.zero		1


	//   ....[87]....
        /*0664*/ 	.word	0x00007b10
        /*0668*/ 	.word	0x00000000
        /*066c*/ 	.word	0x000000e0
        /*0670*/ 	.short	0x010a
        /*0672*/ 	.byte	0xff
	.zero		1


	//   ....[88]....
        /*0674*/ 	.word	0x00007b70
        /*0678*/ 	.word	0x00000000
        /*067c*/ 	.word	0x00000018
        /*0680*/ 	.short	0x010a
        /*0682*/ 	.byte	0xff
	.zero		1


	//   ....[89]....
        /*0684*/ 	.word	0x00007bd0
        /*0688*/ 	.word	0x00000000
        /*068c*/ 	.word	0x00000018
        /*0690*/ 	.short	0x010a
        /*0692*/ 	.byte	0xff
	.zero		1


	//   ....[90]....
        /*0694*/ 	.word	0x00007c20
        /*0698*/ 	.word	0x00000003
        /*069c*/ 	.word	0x00000070
        /*06a0*/ 	.short	0x010a
        /*06a2*/ 	.byte	0xff
	.zero		1


	//   ....[91]....
        /*06a4*/ 	.word	0x00007c80
        /*06a8*/ 	.word	0x00000000
        /*06ac*/ 	.word	0x00000000
        /*06b0*/ 	.short	0x010a
        /*06b2*/ 	.byte	0xff
	.zero		1


	//   ....[92]....
        /*06b4*/ 	.word	0x00007ce0
        /*06b8*/ 	.word	0x00000000
        /*06bc*/ 	.word	0x00000000
        /*06c0*/ 	.short	0x010a
        /*06c2*/ 	.byte	0xff
	.zero		1


	//   ....[93]....
        /*06c4*/ 	.word	0x00007d30
        /*06c8*/ 	.word	0x00000002
        /*06cc*/ 	.word	0x000000d0
        /*06d0*/ 	.short	0x010a
        /*06d2*/ 	.byte	0xff
	.zero		1


	//   ....[94]....
        /*06d4*/ 	.word	0x00007d90
        /*06d8*/ 	.word	0x00000002
        /*06dc*/ 	.word	0x00000080
        /*06e0*/ 	.short	0x010a
        /*06e2*/ 	.byte	0xff
	.zero		1


	//   ....[95]....
        /*06e4*/ 	.word	0x00007de0
        /*06e8*/ 	.word	0x00000002
        /*06ec*/ 	.word	0x00000070
        /*06f0*/ 	.short	0x010a
        /*06f2*/ 	.byte	0xff
	.zero		1


	//   ....[96]....
        /*06f4*/ 	.word	0x00007e40
        /*06f8*/ 	.word	0x00000000
        /*06fc*/ 	.word	0x00000080
        /*0700*/ 	.short	0x010a
        /*0702*/ 	.byte	0xff
	.zero		1


	//   ....[97]....
        /*0704*/ 	.word	0x00007e90
        /*0708*/ 	.word	0x00000000
        /*070c*/ 	.word	0x00000070
        /*0710*/ 	.short	0x010a
        /*0712*/ 	.byte	0xff
	.zero		1


	//   ....[98]....
        /*0714*/ 	.word	0x00007ef0
        /*0718*/ 	.word	0x00000003
        /*071c*/ 	.word	0x000000b0
        /*0720*/ 	.short	0x010a
        /*0722*/ 	.byte	0xff
	.zero		1


	//   ....[99]....
        /*0724*/ 	.word	0x00007f50
        /*0728*/ 	.word	0x00000000
        /*072c*/ 	.word	0x00000000
        /*0730*/ 	.short	0x010a
        /*0732*/ 	.byte	0xff
	.zero		1


	//   ....[100]....
        /*0734*/ 	.word	0x00007fb0
        /*0738*/ 	.word	0x00000000
        /*073c*/ 	.word	0x00000000
        /*0740*/ 	.short	0x010a
        /*0742*/ 	.byte	0xff
	.zero		1


	//   ....[101]....
        /*0744*/ 	.word	0x00008010
        /*0748*/ 	.word	0x00000000
        /*074c*/ 	.word	0x00000000
        /*0750*/ 	.short	0x010a
        /*0752*/ 	.byte	0xff
	.zero		1


	//   ....[102]....
        /*0754*/ 	.word	0x00008070
        /*0758*/ 	.word	0x00000000
        /*075c*/ 	.word	0x00000000
        /*0760*/ 	.short	0x010a
        /*0762*/ 	.byte	0xff
	.zero		1


	//   ....[103]....
        /*0764*/ 	.word	0x000080d0
        /*0768*/ 	.word	0x00000000
        /*076c*/ 	.word	0x00000000
        /*0770*/ 	.short	0x010a
        /*0772*/ 	.byte	0xff
	.zero		1


	//   ....[104]....
        /*0774*/ 	.word	0x00008120
        /*0778*/ 	.word	0x0000000c
        /*077c*/ 	.word	0x00000070
        /*0780*/ 	.short	0x010a
        /*0782*/ 	.byte	0xff
	.zero		1


	//   ....[105]....
        /*0784*/ 	.word	0x00008180
        /*0788*/ 	.word	0x00000000
        /*078c*/ 	.word	0x00000068
        /*0790*/ 	.short	0x010a
        /*0792*/ 	.byte	0xff
	.zero		1


	//   ....[106]....
        /*0794*/ 	.word	0x000081e0
        /*0798*/ 	.word	0x00000000
        /*079c*/ 	.word	0x00000048
        /*07a0*/ 	.short	0x010a
        /*07a2*/ 	.byte	0xff
	.zero		1


	//   ....[107]....
        /*07a4*/ 	.word	0x00008240
        /*07a8*/ 	.word	0x00000009
        /*07ac*/ 	.word	0x00000048
        /*07b0*/ 	.short	0x010a
        /*07b2*/ 	.byte	0xff
	.zero		1


	//   ....[108]....
        /*07b4*/ 	.word	0x000082a0
        /*07b8*/ 	.word	0x00000000
        /*07bc*/ 	.word	0x00000000
        /*07c0*/ 	.short	0x010a
        /*07c2*/ 	.byte	0xff
	.zero		1


	//   ....[109]....
        /*07c4*/ 	.word	0x00008300
        /*07c8*/ 	.word	0x00000000
        /*07cc*/ 	.word	0x00000000
        /*07d0*/ 	.short	0x010a
        /*07d2*/ 	.byte	0xff
	.zero		1


	//   ....[110]....
        /*07d4*/ 	.word	0x00008350
        /*07d8*/ 	.word	0x00000003
        /*07dc*/ 	.word	0x00000070
        /*07e0*/ 	.short	0x010a
        /*07e2*/ 	.byte	0xff
	.zero		1


	//   ....[111]....
        /*07e4*/ 	.word	0x000083a0
        /*07e8*/ 	.word	0x00000000
        /*07ec*/ 	.word	0x00000030
        /*07f0*/ 	.short	0x010a
        /*07f2*/ 	.byte	0xff
	.zero		1


	//   ....[112]....
        /*07f4*/ 	.word	0x000083f0
        /*07f8*/ 	.word	0x00000066
        /*07fc*/ 	.word	0x00000090
        /*0800*/ 	.short	0x010a
        /*0802*/ 	.byte	0xff
	.zero		1


	//   ....[113]....
        /*0804*/ 	.word	0x00008440
        /*0808*/ 	.word	0x00000003
        /*080c*/ 	.word	0x00000030
        /*0810*/ 	.short	0x010a
        /*0812*/ 	.byte	0xff
	.zero		1


	//----- nvinfo : EIATTR_NUM_MBARRIERS
	.align		4
.L_47:
        /*0814*/ 	.byte	0x03, 0x38
        /*0816*/ 	.short	0x001e


	//----- nvinfo : EIATTR_EXIT_INSTR_OFFSETS
	.align		4
        /*0818*/ 	.byte	0x04, 0x1c
        /*081a*/ 	.short	(.L_49 - .L_48)


	//   ....[0]....
.L_48:
        /*081c*/ 	.word	0x000028a0


	//   ....[1]....
        /*0820*/ 	.word	0x00002db0


	//   ....[2]....
        /*0824*/ 	.word	0x00002e10


	//   ....[3]....
        /*0828*/ 	.word	0x00003c50


	//   ....[4]....
        /*082c*/ 	.word	0x00004c50


	//   ....[5]....
        /*0830*/ 	.word	0x00004c90


	//   ....[6]....
        /*0834*/ 	.word	0x000079d0


	//   ....[7]....
        /*0838*/ 	.word	0x00007a50


	//   ....[8]....
        /*083c*/ 	.word	0x00007a80


	//   ....[9]....
        /*0840*/ 	.word	0x00007b00


	//----- nvinfo : EIATTR_MAX_THREADS
	.align		4
.L_49:
        /*0844*/ 	.byte	0x04, 0x05
        /*0846*/ 	.short	(.L_51 - .L_50)
.L_50:
        /*0848*/ 	.word	0x00000100
        /*084c*/ 	.word	0x00000001
        /*0850*/ 	.word	0x00000001


	//----- nvinfo : EIATTR_CRS_STACK_SIZE
	.align		4
.L_51:
        /*0854*/ 	.byte	0x04, 0x1e
        /*0856*/ 	.short	(.L_53 - .L_52)
.L_52:
        /*0858*/ 	.word	0x00000000


	//----- nvinfo : EIATTR_CBANK_PARAM_SIZE
	.align		4
.L_53:
        /*085c*/ 	.byte	0x03, 0x19
        /*085e*/ 	.short	0x0800


	//----- nvinfo : EIATTR_PARAM_CBANK
	.align		4
        /*0860*/ 	.byte	0x04, 0x0a
        /*0862*/ 	.short	(.L_55 - .L_54)
	.align		4
.L_54:
        /*0864*/ 	.word	index@(.nv.constant0._ZN7cutlass13device_kernelINS_4gemm6kernel13GemmUniversalIN4cute5tupleIJiiiiEEENS1_10collective13CollectiveMmaINS1_35MainloopSm100TmaUmmaWarpSpecializedILi3ELi2ELi4ENS5_IJNS4_1CILi1EEENSA_ILi2EEESB_EEEEENS5_IJNSA_ILi128EEENSA_ILi64EEENSA_ILi32EEEEEENS_10bfloat16_tENS5_IJlSB_lEEESJ_SK_NS4_8TiledMMAINS4_8MMA_AtomIJNS4_20SM100_MMA_F16BF16_SSISJ_SJ_fLi128ELi64ELNS4_4UMMA5MajorE0ELSP_0ELNSO_7ScaleInE0ELSQ_0EEEEEENS4_6LayoutINS5_IJSB_SB_SB_EEENS5_IJNSA_ILi0EEESV_SV_EEEEENS5_IJNS4_10UnderscoreESY_SY_EEEEENS4_23SM90_TMA_LOAD_MULTICASTENS4_14ComposedLayoutINS4_7SwizzleILi2ELi4ELi3EEENS4_18smem_ptr_flag_bitsILi16EEENST_INS5_IJNSA_ILi8EEESH_EEENS5_IJSH_SB_EEEEEEEvNS4_8identityENS4_13SM90_TMA_LOADES1B_vS1C_EENS_8epilogue10collective18CollectiveEpilogueINS1F_23Sm100TmaWarpSpecializedILi3ELi2ELi32ELb1ELb0EEEJSI_NS5_IJNST_ISF_SB_EENST_ISH_SB_EEEEESJ_SK_SJ_SK_NS1F_6fusion15FusionCallbacksIS1J_NS1N_17LinearCombinationISJ_fSJ_fLNS_15FloatRoundStyleE2EEESI_S1M_JEEENS4_5SM1004TMEM4LOAD26SM100_TMEM_LOAD_32dp32b32xES1D_S1B_NS4_39AutoVectorizingCopyWithAssumedAlignmentILi128EEENS4_14SM90_TMA_STOREES1B_S1Y_S1Y_EEEvvEEEEvNT_6ParamsE)
        /*0868*/ 	.short	0x0380
        /*086a*/ 	.short	0x0800


	//----- nvinfo : EIATTR_SW_WAR
	.align		4
.L_55:
        /*086c*/ 	.byte	0x04, 0x36
        /*086e*/ 	.short	(.L_57 - .L_56)
.L_56:
        /*0870*/ 	.word	0x00000008
.L_57:


//--------------------- .nv.callgraph             --------------------------
	.section	.nv.callgraph,"",@"SHT_CUDA_CALLGRAPH"
	.align	4
	.sectionentsize	8
	.align		4
        /*0000*/ 	.word	0x00000000
	.align		4
        /*0004*/ 	.word	0xffffffff
	.align		4
        /*0008*/ 	.word	index@(_ZN7cutlass13device_kernelINS_4gemm6kernel13GemmUniversalIN4cute5tupleIJiiiiEEENS1_10collective13CollectiveMmaINS1_35MainloopSm100TmaUmmaWarpSpecializedILi3ELi2ELi4ENS5_IJNS4_1CILi1EEENSA_ILi2EEESB_EEEEENS5_IJNSA_ILi128EEENSA_ILi64EEENSA_ILi32EEEEEENS_10bfloat16_tENS5_IJlSB_lEEESJ_SK_NS4_8TiledMMAINS4_8MMA_AtomIJNS4_20SM100_MMA_F16BF16_SSISJ_SJ_fLi128ELi64ELNS4_4UMMA5MajorE0ELSP_0ELNSO_7ScaleInE0ELSQ_0EEEEEENS4_6LayoutINS5_IJSB_SB_SB_EEENS5_IJNSA_ILi0EEESV_SV_EEEEENS5_IJNS4_10UnderscoreESY_SY_EEEEENS4_23SM90_TMA_LOAD_MULTICASTENS4_14ComposedLayoutINS4_7SwizzleILi2ELi4ELi3EEENS4_18smem_ptr_flag_bitsILi16EEENST_INS5_IJNSA_ILi8EEESH_EEENS5_IJSH_SB_EEEEEEEvNS4_8identityENS4_13SM90_TMA_LOADES1B_vS1C_EENS_8epilogue10collective18CollectiveEpilogueINS1F_23Sm100TmaWarpSpecializedILi3ELi2ELi32ELb1ELb0EEEJSI_NS5_IJNST_ISF_SB_EENST_ISH_SB_EEEEESJ_SK_SJ_SK_NS1F_6fusion15FusionCallbacksIS1J_NS1N_17LinearCombinationISJ_fSJ_fLNS_15FloatRoundStyleE2EEESI_S1M_JEEENS4_5SM1004TMEM4LOAD26SM100_TMEM_LOAD_32dp32b32xES1D_S1B_NS4_39AutoVectorizingCopyWithAssumedAlignmentILi128EEENS4_14SM90_TMA_STOREES1B_S1Y_S1Y_EEEvvEEEEvNT_6ParamsE)
	.align		4
        /*000c*/ 	.word	index@(__assertfail)
	.align		4
        /*0010*/ 	.word	0x00000000
	.align		4
        /*0014*/ 	.word	0xfffffffe
	.align		4
        /*0018*/ 	.word	0x00000000
	.align		4
        /*001c*/ 	.word	0xfffffffd
	.align		4
        /*0020*/ 	.word	0x00000000
	.align		4
        /*0024*/ 	.word	0xfffffffc


//--------------------- .nv.constant4             --------------------------
	.section	.nv.constant4,"a",@progbits
	.align	8
	.align		8
.nv.constant4:
        /*0000*/ 	.dword	__assertfail
	.align		8
        /*0008*/ 	.dword	__unnamed_1
	.align		8
        /*0010*/ 	.dword	__unnamed_2
	.align		8
        /*0018*/ 	.dword	_ZN39_INTERNAL_8e9ffd65_4_k_cu_af7efce3_80624cuda3std3__45__cpo5beginE
	.align		8
        /*0020*/ 	.dword	_ZN39_INTERNAL_8e9ffd65_4_k_cu_af7efce3_80624cuda3std3__45__cpo3endE
	.align		8
        /*0028*/ 	.dword	_ZN39_INTERNAL_8e9ffd65_4_k_cu_af7efce3_80624cuda3std3__45__cpo6cbeginE
	.align		8
        /*0030*/ 	.dword	_ZN39_INTERNAL_8e9ffd65_4_k_cu_af7efce3_80624cuda3std3__45__cpo4cendE
	.align		8
        /*0038*/ 	.dword	_ZN39_INTERNAL_8e9ffd65_4_k_cu_af7efce3_80624cuda3std3__441_GLOBAL__N__8e9ffd65_4_k_cu_af7efce3_80626ignoreE
	.align		8
        /*0040*/ 	.dword	_ZN39_INTERNAL_8e9ffd65_4_k_cu_af7efce3_80624cuda3std3__419piecewise_constructE
	.align		8
        /*0048*/ 	.dword	_ZN39_INTERNAL_8e9ffd65_4_k_cu_af7efce3_80624cuda3std3__48in_placeE
	.align		8
        /*0050*/ 	.dword	_ZN39_INTERNAL_8e9ffd65_4_k_cu_af7efce3_80624cuda3std6ranges3__45__cpo4swapE
	.align		8
        /*0058*/ 	.dword	_ZN39_INTERNAL_8e9ffd65_4_k_cu_af7efce3_80624cuda3std6ranges3__45__cpo9iter_moveE
	.align		8
        /*0060*/ 	.dword	_ZN39_INTERNAL_8e9ffd65_4_k_cu_af7efce3_80624cute7productE
	.align		8
        /*0068*/ 	.dword	_ZN39_INTERNAL_8e9ffd65_4_k_cu_af7efce3_80624cute1_E
	.align		8
        /*0070*/ 	.dword	$str$25
	.align		8
        /*0078*/ 	.dword	$str$26
	.align		8
        /*0080*/ 	.dword	$str$27
	.align		8
        /*0088*/ 	.dword	$str$28


//--------------------- .text._ZN7cutlass13device_kernelINS_4gemm6kernel13GemmUniversalIN4cute5tupleIJiiiiEEENS1_10collective13CollectiveMmaINS1_35MainloopSm100TmaUmmaWarpSpecializedILi3ELi2ELi4ENS5_IJNS4_1CILi1EEENSA_ILi2EEESB_EEEEENS5_IJNSA_ILi128EEENSA_ILi64EEENSA_ILi32EEEEEENS_10bfloat16_tENS5_IJlSB_lEEESJ_SK_NS4_8TiledMMAINS4_8MMA_AtomIJNS4_20SM100_MMA_F16BF16_SSISJ_SJ_fLi128ELi64ELNS4_4UMMA5MajorE0ELSP_0ELNSO_7ScaleInE0ELSQ_0EEEEEENS4_6LayoutINS5_IJSB_SB_SB_EEENS5_IJNSA_ILi0EEESV_SV_EEEEENS5_IJNS4_10UnderscoreESY_SY_EEEEENS4_23SM90_TMA_LOAD_MULTICASTENS4_14ComposedLayoutINS4_7SwizzleILi2ELi4ELi3EEENS4_18smem_ptr_flag_bitsILi16EEENST_INS5_IJNSA_ILi8EEESH_EEENS5_IJSH_SB_EEEEEEEvNS4_8identityENS4_13SM90_TMA_LOADES1B_vS1C_EENS_8epilogue10collective18CollectiveEpilogueINS1F_23Sm100TmaWarpSpecializedILi3ELi2ELi32ELb1ELb0EEEJSI_NS5_IJNST_ISF_SB_EENST_ISH_SB_EEEEESJ_SK_SJ_SK_NS1F_6fusion15FusionCallbacksIS1J_NS1N_17LinearCombinationISJ_fSJ_fLNS_15FloatRoundStyleE2EEESI_S1M_JEEENS4_5SM1004TMEM4LOAD26SM100_TMEM_LOAD_32dp32b32xES1D_S1B_NS4_39AutoVectorizingCopyWithAssumedAlignmentILi128EEENS4_14SM90_TMA_STOREES1B_S1Y_S1Y_EEEvvEEEEvNT_6ParamsE --------------------------
	.section	.text._ZN7cutlass13device_kernelINS_4gemm6kernel13GemmUniversalIN4cute5tupleIJiiiiEEENS1_10collective13CollectiveMmaINS1_35MainloopSm100TmaUmmaWarpSpecializedILi3ELi2ELi4ENS5_IJNS4_1CILi1EEENSA_ILi2EEESB_EEEEENS5_IJNSA_ILi128EEENSA_ILi64EEENSA_ILi32EEEEEENS_10bfloat16_tENS5_IJlSB_lEEESJ_SK_NS4_8TiledMMAINS4_8MMA_AtomIJNS4_20SM100_MMA_F16BF16_SSISJ_SJ_fLi128ELi64ELNS4_4UMMA5MajorE0ELSP_0ELNSO_7ScaleInE0ELSQ_0EEEEEENS4_6LayoutINS5_IJSB_SB_SB_EEENS5_IJNSA_ILi0EEESV_SV_EEEEENS5_IJNS4_10UnderscoreESY_SY_EEEEENS4_23SM90_TMA_LOAD_MULTICASTENS4_14ComposedLayoutINS4_7SwizzleILi2ELi4ELi3EEENS4_18smem_ptr_flag_bitsILi16EEENST_INS5_IJNSA_ILi8EEESH_EEENS5_IJSH_SB_EEEEEEEvNS4_8identityENS4_13SM90_TMA_LOADES1B_vS1C_EENS_8epilogue10collective18CollectiveEpilogueINS1F_23Sm100TmaWarpSpecializedILi3ELi2ELi32ELb1ELb0EEEJSI_NS5_IJNST_ISF_SB_EENST_ISH_SB_EEEEESJ_SK_SJ_SK_NS1F_6fusion15FusionCallbacksIS1J_NS1N_17LinearCombinationISJ_fSJ_fLNS_15FloatRoundStyleE2EEESI_S1M_JEEENS4_5SM1004TMEM4LOAD26SM100_TMEM_LOAD_32dp32b32xES1D_S1B_NS4_39AutoVectorizingCopyWithAssumedAlignmentILi128EEENS4_14SM90_TMA_STOREES1B_S1Y_S1Y_EEEvvEEEEvNT_6ParamsE,"ax",@progbits
	.align	128
.text._ZN7cutlass13device_kernelINS_4gemm6kernel13GemmUniversalIN4cute5tupleIJiiiiEEENS1_10collective13CollectiveMmaINS1_35MainloopSm100TmaUmmaWarpSpecializedILi3ELi2ELi4ENS5_IJNS4_1CILi1EEENSA_ILi2EEESB_EEEEENS5_IJNSA_ILi128EEENSA_ILi64EEENSA_ILi32EEEEEENS_10bfloat16_tENS5_IJlSB_lEEESJ_SK_NS4_8TiledMMAINS4_8MMA_AtomIJNS4_20SM100_MMA_F16BF16_SSISJ_SJ_fLi128ELi64ELNS4_4UMMA5MajorE0ELSP_0ELNSO_7ScaleInE0ELSQ_0EEEEEENS4_6LayoutINS5_IJSB_SB_SB_EEENS5_IJNSA_ILi0EEESV_SV_EEEEENS5_IJNS4_10UnderscoreESY_SY_EEEEENS4_23SM90_TMA_LOAD_MULTICASTENS4_14ComposedLayoutINS4_7SwizzleILi2ELi4ELi3EEENS4_18smem_ptr_flag_bitsILi16EEENST_INS5_IJNSA_ILi8EEESH_EEENS5_IJSH_SB_EEEEEEEvNS4_8identityENS4_13SM90_TMA_LOADES1B_vS1C_EENS_8epilogue10collective18CollectiveEpilogueINS1F_23Sm100TmaWarpSpecializedILi3ELi2ELi32ELb1ELb0EEEJSI_NS5_IJNST_ISF_SB_EENST_ISH_SB_EEEEESJ_SK_SJ_SK_NS1F_6fusion15FusionCallbacksIS1J_NS1N_17LinearCombinationISJ_fSJ_fLNS_15FloatRoundStyleE2EEESI_S1M_JEEENS4_5SM1004TMEM4LOAD26SM100_TMEM_LOAD_32dp32b32xES1D_S1B_NS4_39AutoVectorizingCopyWithAssumedAlignmentILi128EEENS4_14SM90_TMA_STOREES1B_S1Y_S1Y_EEEvvEEEEvNT_6ParamsE:
        .type           _ZN7cutlass13device_kernelINS_4gemm6kernel13GemmUniversalIN4cute5tupleIJiiiiEEENS1_10collective13CollectiveMmaINS1_35MainloopSm100TmaUmmaWarpSpecializedILi3ELi2ELi4ENS5_IJNS4_1CILi1EEENSA_ILi2EEESB_EEEEENS5_IJNSA_ILi128EEENSA_ILi64EEENSA_ILi32EEEEEENS_10bfloat16_tENS5_IJlSB_lEEESJ_SK_NS4_8TiledMMAINS4_8MMA_AtomIJNS4_20SM100_MMA_F16BF16_SSISJ_SJ_fLi128ELi64ELNS4_4UMMA5MajorE0ELSP_0ELNSO_7ScaleInE0ELSQ_0EEEEEENS4_6LayoutINS5_IJSB_SB_SB_EEENS5_IJNSA_ILi0EEESV_SV_EEEEENS5_IJNS4_10UnderscoreESY_SY_EEEEENS4_23SM90_TMA_LOAD_MULTICASTENS4_14ComposedLayoutINS4_7SwizzleILi2ELi4ELi3EEENS4_18smem_ptr_flag_bitsILi16EEENST_INS5_IJNSA_ILi8EEESH_EEENS5_IJSH_SB_EEEEEEEvNS4_8identityENS4_13SM90_TMA_LOADES1B_vS1C_EENS_8epilogue10collective18CollectiveEpilogueINS1F_23Sm100TmaWarpSpecializedILi3ELi2ELi32ELb1ELb0EEEJSI_NS5_IJNST_ISF_SB_EENST_ISH_SB_EEEEESJ_SK_SJ_SK_NS1F_6fusion15FusionCallbacksIS1J_NS1N_17LinearCombinationISJ_fSJ_fLNS_15FloatRoundStyleE2EEESI_S1M_JEEENS4_5SM1004TMEM4LOAD26SM100_TMEM_LOAD_32dp32b32xES1D_S1B_NS4_39AutoVectorizingCopyWithAssumedAlignmentILi128EEENS4_14SM90_TMA_STOREES1B_S1Y_S1Y_EEEvvEEEEvNT_6ParamsE,@function
        .size           _ZN7cutlass13device_kernelINS_4gemm6kernel13GemmUniversalIN4cute5tupleIJiiiiEEENS1_10collective13CollectiveMmaINS1_35MainloopSm100TmaUmmaWarpSpecializedILi3ELi2ELi4ENS5_IJNS4_1CILi1EEENSA_ILi2EEESB_EEEEENS5_IJNSA_ILi128EEENSA_ILi64EEENSA_ILi32EEEEEENS_10bfloat16_tENS5_IJlSB_lEEESJ_SK_NS4_8TiledMMAINS4_8MMA_AtomIJNS4_20SM100_MMA_F16BF16_SSISJ_SJ_fLi128ELi64ELNS4_4UMMA5MajorE0ELSP_0ELNSO_7ScaleInE0ELSQ_0EEEEEENS4_6LayoutINS5_IJSB_SB_SB_EEENS5_IJNSA_ILi0EEESV_SV_EEEEENS5_IJNS4_10UnderscoreESY_SY_EEEEENS4_23SM90_TMA_LOAD_MULTICASTENS4_14ComposedLayoutINS4_7SwizzleILi2ELi4ELi3EEENS4_18smem_ptr_flag_bitsILi16EEENST_INS5_IJNSA_ILi8EEESH_EEENS5_IJSH_SB_EEEEEEEvNS4_8identityENS4_13SM90_TMA_LOADES1B_vS1C_EENS_8epilogue10collective18CollectiveEpilogueINS1F_23Sm100TmaWarpSpecializedILi3ELi2ELi32ELb1ELb0EEEJSI_NS5_IJNST_ISF_SB_EENST_ISH_SB_EEEEESJ_SK_SJ_SK_NS1F_6fusion15FusionCallbacksIS1J_NS1N_17LinearCombinationISJ_fSJ_fLNS_15FloatRoundStyleE2EEESI_S1M_JEEENS4_5SM1004TMEM4LOAD26SM100_TMEM_LOAD_32dp32b32xES1D_S1B_NS4_39AutoVectorizingCopyWithAssumedAlignmentILi128EEENS4_14SM90_TMA_STOREES1B_S1Y_S1Y_EEEvvEEEEvNT_6ParamsE,(.L_x_158 - _ZN7cutlass13device_kernelINS_4gemm6kernel13GemmUniversalIN4cute5tupleIJiiiiEEENS1_10collective13CollectiveMmaINS1_35MainloopSm100TmaUmmaWarpSpecializedILi3ELi2ELi4ENS5_IJNS4_1CILi1EEENSA_ILi2EEESB_EEEEENS5_IJNSA_ILi128EEENSA_ILi64EEENSA_ILi32EEEEEENS_10bfloat16_tENS5_IJlSB_lEEESJ_SK_NS4_8TiledMMAINS4_8MMA_AtomIJNS4_20SM100_MMA_F16BF16_SSISJ_SJ_fLi128ELi64ELNS4_4UMMA5MajorE0ELSP_0ELNSO_7ScaleInE0ELSQ_0EEEEEENS4_6LayoutINS5_IJSB_SB_SB_EEENS5_IJNSA_ILi0EEESV_SV_EEEEENS5_IJNS4_10UnderscoreESY_SY_EEEEENS4_23SM90_TMA_LOAD_MULTICASTENS4_14ComposedLayoutINS4_7SwizzleILi2ELi4ELi3EEENS4_18smem_ptr_flag_bitsILi16EEENST_INS5_IJNSA_ILi8EEESH_EEENS5_IJSH_SB_EEEEEEEvNS4_8identityENS4_13SM90_TMA_LOADES1B_vS1C_EENS_8epilogue10collective18CollectiveEpilogueINS1F_23Sm100TmaWarpSpecializedILi3ELi2ELi32ELb1ELb0EEEJSI_NS5_IJNST_ISF_SB_EENST_ISH_SB_EEEEESJ_SK_SJ_SK_NS1F_6fusion15FusionCallbacksIS1J_NS1N_17LinearCombinationISJ_fSJ_fLNS_15FloatRoundStyleE2EEESI_S1M_JEEENS4_5SM1004TMEM4LOAD26SM100_TMEM_LOAD_32dp32b32xES1D_S1B_NS4_39AutoVectorizingCopyWithAssumedAlignmentILi128EEENS4_14SM90_TMA_STOREES1B_S1Y_S1Y_EEEvvEEEEvNT_6ParamsE)
        .other          _ZN7cutlass13device_kernelINS_4gemm6kernel13GemmUniversalIN4cute5tupleIJiiiiEEENS1_10collective13CollectiveMmaINS1_35MainloopSm100TmaUmmaWarpSpecializedILi3ELi2ELi4ENS5_IJNS4_1CILi1EEENSA_ILi2EEESB_EEEEENS5_IJNSA_ILi128EEENSA_ILi64EEENSA_ILi32EEEEEENS_10bfloat16_tENS5_IJlSB_lEEESJ_SK_NS4_8TiledMMAINS4_8MMA_AtomIJNS4_20SM100_MMA_F16BF16_SSISJ_SJ_fLi128ELi64ELNS4_4UMMA5MajorE0ELSP_0ELNSO_7ScaleInE0ELSQ_0EEEEEENS4_6LayoutINS5_IJSB_SB_SB_EEENS5_IJNSA_ILi0EEESV_SV_EEEEENS5_IJNS4_10UnderscoreESY_SY_EEEEENS4_23SM90_TMA_LOAD_MULTICASTENS4_14ComposedLayoutINS4_7SwizzleILi2ELi4ELi3EEENS4_18smem_ptr_flag_bitsILi16EEENST_INS5_IJNSA_ILi8EEESH_EEENS5_IJSH_SB_EEEEEEEvNS4_8identityENS4_13SM90_TMA_LOADES1B_vS1C_EENS_8epilogue10collective18CollectiveEpilogueINS1F_23Sm100TmaWarpSpecializedILi3ELi2ELi32ELb1ELb0EEEJSI_NS5_IJNST_ISF_SB_EENST_ISH_SB_EEEEESJ_SK_SJ_SK_NS1F_6fusion15FusionCallbacksIS1J_NS1N_17LinearCombinationISJ_fSJ_fLNS_15FloatRoundStyleE2EEESI_S1M_JEEENS4_5SM1004TMEM4LOAD26SM100_TMEM_LOAD_32dp32b32xES1D_S1B_NS4_39AutoVectorizingCopyWithAssumedAlignmentILi128EEENS4_14SM90_TMA_STOREES1B_S1Y_S1Y_EEEvvEEEEvNT_6ParamsE,@"STO_CUDA_ENTRY STV_DEFAULT"
_ZN7cutlass13device_kernelINS_4gemm6kernel13GemmUniversalIN4cute5tupleIJiiiiEEENS1_10collective13CollectiveMmaINS1_35MainloopSm100TmaUmmaWarpSpecializedILi3ELi2ELi4ENS5_IJNS4_1CILi1EEENSA_ILi2EEESB_EEEEENS5_IJNSA_ILi128EEENSA_ILi64EEENSA_ILi32EEEEEENS_10bfloat16_tENS5_IJlSB_lEEESJ_SK_NS4_8TiledMMAINS4_8MMA_AtomIJNS4_20SM100_MMA_F16BF16_SSISJ_SJ_fLi128ELi64ELNS4_4UMMA5MajorE0ELSP_0ELNSO_7ScaleInE0ELSQ_0EEEEEENS4_6LayoutINS5_IJSB_SB_SB_EEENS5_IJNSA_ILi0EEESV_SV_EEEEENS5_IJNS4_10UnderscoreESY_SY_EEEEENS4_23SM90_TMA_LOAD_MULTICASTENS4_14ComposedLayoutINS4_7SwizzleILi2ELi4ELi3EEENS4_18smem_ptr_flag_bitsILi16EEENST_INS5_IJNSA_ILi8EEESH_EEENS5_IJSH_SB_EEEEEEEvNS4_8identityENS4_13SM90_TMA_LOADES1B_vS1C_EENS_8epilogue10collective18CollectiveEpilogueINS1F_23Sm100TmaWarpSpecializedILi3ELi2ELi32ELb1ELb0EEEJSI_NS5_IJNST_ISF_SB_EENST_ISH_SB_EEEEESJ_SK_SJ_SK_NS1F_6fusion15FusionCallbacksIS1J_NS1N_17LinearCombinationISJ_fSJ_fLNS_15FloatRoundStyleE2EEESI_S1M_JEEENS4_5SM1004TMEM4LOAD26SM100_TMEM_LOAD_32dp32b32xES1D_S1B_NS4_39AutoVectorizingCopyWithAssumedAlignmentILi128EEENS4_14SM90_TMA_STOREES1B_S1Y_S1Y_EEEvvEEEEvNT_6ParamsE:
[----:B------:R-:W1:Y:S01]  /*0000*/  LDC R1, c[0x0][0x37c] ;  /* 0x0000df00ff017b82 */ /* 0x000e620000000800 */
[----:B------:R-:W2:Y:S01]  /*0010*/  S2R R91, SR_TID.X ;  /* 0x00000000005b7919 */ /* 0x000ea20000002100 */
[----:B------:R-:W3:Y:S01]  /*0020*/  LDCU.64 UR8, c[0x0][0x890] ;  /* 0x00011200ff0877ac */ /* 0x000ee20008000a00 */
[----:B------:R-:W-:Y:S02]  /*0030*/  PRMT R84, RZ, 0x7610, R84 ;  /* 0x00007610ff547816 */ /* 0x000fe40000000054 */
[----:B------:R-:W-:Y:S01]  /*0040*/  ELECT P3, URZ, PT ;  /* 0x0000000000ff782f */ /* 0x000fe20003860000 */
[----:B---3--:R-:W-:-:S04]  /*0050*/  UISETP.NE.U32.AND UP0, UPT, UR8, URZ, UPT ;  /* 0x000000ff0800728c */ /* 0x008fc8000bf05070 */
[----:B------:R-:W-:Y:S01]  /*0060*/  UISETP.NE.AND.EX UP0, UPT, UR9, URZ, UPT, UP0 ;  /* 0x000000ff0900728c */ /* 0x000fe2000bf05300 */
[----:B--2---:R-:W-:-:S05]  /*0070*/  SHF.R.U32.HI R85, RZ, 0x5, R91 ;  /* 0x00000005ff557819 */ /* 0x004fca000001165b */
[----:B------:R-:W2:Y:S02]  /*0080*/  SHFL.IDX PT, R0, R85, RZ, 0x1f ;  /* 0x00001fff55007589 */ /* 0x000ea400000e0000 */
[----:B--2---:R-:W-:Y:S01]  /*0090*/  R2UR UR22, R0 ;  /* 0x00000000001672ca */ /* 0x004fe200000e0000 */
[----:B-1----:R-:W-:-:S14]  /*00a0*/  BRA.U UP0, `(.L_x_0) ;  /* 0x0000000100307547 */ /* 0x002fdc000b800000 */
[----:B------:R-:W1:Y:S02]  /*00b0*/  LDCU.64 UR4, c[0x0][0x888] ;  /* 0x00011100ff0477ac */ /* 0x000e640008000a00 */
[----:B-1----:R-:W-:-:S04]  /*00c0*/  UISETP.NE.U32.AND UP0, UPT, UR4, URZ, UPT ;  /* 0x000000ff0400728c */ /* 0x002fc8000bf05070 */
[----:B------:R-:W-:-:S09]  /*00d0*/  UISETP.NE.AND.EX UP0, UPT, UR5, URZ, UPT, UP0 ;  /* 0x000000ff0500728c */ /* 0x000fd2000bf05300 */
[----:B------:R-:W-:Y:S05]  /*00e0*/  BRA.U !UP0, `(.L_x_1) ;  /* 0x0000000108147547 */ /* 0x000fea000b800000 */
[----:B------:R-:W1:Y:S01]  /*00f0*/  LDC.64 R2, c[0x0][0x888] ;  /* 0x00022200ff027b82 */ /* 0x000e620000000a00 */
[----:B------:R-:W1:Y:S02]  /*0100*/  LDCU.64 UR4, c[0x0][0x358] ;  /* 0x00006b00ff0477ac */ /* 0x000e640008000a00 */
[----:B-1----:R1:W5:Y:S01]  /*0110*/  LDG.E R41, desc[UR4][R2.64] ;  /* 0x0000000402297981 */ /* 0x002362000c1e1900 */
[----:B------:R-:W-:Y:S01]  /*0120*/  HFMA2 R84, -RZ, RZ, 0, 5.9604644775390625e-08 ;  /* 0x00000001ff547431 */ /* 0x000fe200000001ff */
[----:B------:R-:W-:Y:S05]  /*0130*/  BRA `(.L_x_0) ;  /* 0x00000000000c7947 */ /* 0x000fea0003800000 */
.L_x_1:
[----:B------:R-:W1:Y:S01]  /*0140*/  LDCU UR4, c[0x0][0x880] ;  /* 0x00011000ff0477ac */ /* 0x000e620008000800 */
[----:B------:R-:W-:Y:S01]  /*0150*/  HFMA2 R84, -RZ, RZ, 0, 5.9604644775390625e-08 ;  /* 0x00000001ff547431 */ /* 0x000fe200000001ff */
[----:B-1----:R-:W-:-:S07]  /*0160*/  MOV R41, UR4 ;  /* 0x0000000400297c02 */ /* 0x002fce0008000f00 */
.L_x_0:
[----:B------:R-:W2:Y:S02]  /*0170*/  LDCU.64 UR4, c[0x0][0x8b0] ;  /* 0x00011600ff0477ac */ /* 0x000ea40008000a00 */
[----:B--2---:R-:W-:-:S04]  /*0180*/  UISETP.NE.U32.AND UP0, UPT, UR4, URZ, UPT ;  /* 0x000000ff0400728c */ /* 0x004fc8000bf05070 */
[----:B------:R-:W-:-:S09]  /*0190*/  UISETP.NE.AND.EX UP0, UPT, UR5, URZ, UPT, UP0 ;  /* 0x000000ff0500728c */ /* 0x000fd2000bf05300 */
[----:B------:R-:W-:Y:S05]  /*01a0*/  BRA.U UP0, `(.L_x_2) ;  /* 0x0000000100287547 */ /* 0x000fea000b800000 */
[----:B------:R-:W2:Y:S02]  /*01b0*/  LDCU.64 UR4, c[0x0][0x8a8] ;  /* 0x00011500ff0477ac */ /* 0x000ea40008000a00 */
[----:B--2---:R-:W-:-:S04]  /*01c0*/  UISETP.NE.U32.AND UP0, UPT, UR4, URZ, UPT ;  /* 0x000000ff0400728c */ /* 0x004fc8000bf05070 */
[----:B------:R-:W-:-:S09]  /*01d0*/  UISETP.NE.AND.EX UP0, UPT, UR5, URZ, UPT, UP0 ;  /* 0x000000ff0500728c */ /* 0x000fd2000bf05300 */
[----:B------:R-:W-:Y:S05]  /*01e0*/  BRA.U !UP0, `(.L_x_3) ;  /* 0x0000000108107547 */ /* 0x000fea000b800000 */
[----:B------:R-:W2:Y:S01]  /*01f0*/  LDC.64 R38, c[0x0][0x8a8] ;  /* 0x00022a00ff267b82 */ /* 0x000ea20000000a00 */
[----:B------:R-:W2:Y:S02]  /*0200*/  LDCU.64 UR4, c[0x0][0x358] ;  /* 0x00006b00ff0477ac */ /* 0x000ea40008000a00 */
[----:B--2---:R2:W5:Y:S01]  /*0210*/  LDG.E R38, desc[UR4][R38.64] ;  /* 0x0000000426267981 */ /* 0x004562000c1e1900 */
[----:B------:R-:W-:Y:S05]  /*0220*/  BRA `(.L_x_2) ;  /* 0x0000000000087947 */ /* 0x000fea0003800000 */
.L_x_3:
[----:B------:R-:W2:Y:S02]  /*0230*/  LDCU UR4, c[0x0][0x8a0] ;  /* 0x00011400ff0477ac */ /* 0x000ea40008000800 */
[----:B--2---:R-:W-:Y:S02]  /*0240*/  MOV R38, UR4 ;  /* 0x0000000400267c02 */ /* 0x004fe40008000f00 */
.L_x_2:
[----:B------:R-:W-:Y:S01]  /*0250*/  IMAD.U32 R0, RZ, RZ, UR22 ;  /* 0x00000016ff007e24 */ /* 0x000fe2000f8e00ff */
[----:B------:R-:W-:Y:S04]  /*0260*/  BSSY.RECONVERGENT B0, `(.L_x_4) ;  /* 0x000000c000007945 */ /* 0x000fe80003800200 */
[C---:B------:R-:W-:Y:S02]  /*0270*/  ISETP.NE.OR P1, PT, R0.reuse, 0x1, !P3 ;  /* 0x000000010000780c */ /* 0x040fe40005f25670 */
[----:B------:R-:W-:-:S11]  /*0280*/  ISETP.NE.OR P0, PT, R0, 0x3, !P3 ;  /* 0x000000030000780c */ /* 0x000fd60005f05670 */
[----:B------:R-:W-:Y:S05]  /*0290*/  @P1 BRA `(.L_x_5) ;  /* 0x0000000000201947 */ /* 0x000fea0003800000 */
[----:B------:R-:W3:Y:S02]  /*02a0*/  LDCU.64 UR4, c[0x0][0x348] ;  /* 0x00006900ff0477ac */ /* 0x000ee40008000a00 */
[----:B---3--:R-:W-:Y:S02]  /*02b0*/  UIADD3 UR6, UP1, UPT, UR4, 0x80, URZ ;  /* 0x0000008004067890 */ /* 0x008fe4000ff3e0ff */
[----:B------:R-:W-:Y:S02]  /*02c0*/  UIADD3 UR4, UP0, UPT, UR4, 0x180, URZ ;  /* 0x0000018004047890 */ /* 0x000fe4000ff1e0ff */
[----:B------:R-:W-:Y:S02]  /*02d0*/  UIADD3.X UR7, UPT, UPT, URZ, UR5, URZ, UP1, !UPT ;  /* 0x00000005ff077290 */ /* 0x000fe40008ffe4ff */
[----:B------:R-:W-:-:S07]  /*02e0*/  UIADD3.X UR5, UPT, UPT, URZ, UR5, URZ, UP0, !UPT ;  /* 0x00000005ff057290 */ /* 0x000fce00087fe4ff */
[----:B------:R3:W-:Y:S02]  /*02f0*/  UTMACCTL.PF [UR6] ;  /* 0x00000000060079b9 */ /* 0x0007e40008040000 */
[----:B------:R3:W-:Y:S02]  /*0300*/  UTMACCTL.PF [UR4] ;  /* 0x00000000040079b9 */ /* 0x0007e40008040000 */
[----:B---3--:R-:W-:Y:S01]  /*0310*/  NOP ;  /* 0x0000000000007918 */ /* 0x008fe20000000000 */
.L_x_5:
[----:B------:R-:W-:Y:S05]  /*0320*/  BSYNC.RECONVERGENT B0 ;  /* 0x0000000000007941 */ /* 0x000fea0003800200 */
.L_x_4:
[----:B------:R-:W-:Y:S04]  /*0330*/  BSSY.RECONVERGENT B0, `(.L_x_6) ;  /* 0x000000a000007945 */ /* 0x000fe80003800200 */
        /* <DEDUP_REMOVED lines=9> */
.L_x_7:
[----:B------:R-:W-:Y:S05]  /*03d0*/  BSYNC.RECONVERGENT B0 ;  /* 0x0000000000007941 */ /* 0x000fea0003800200 */
.L_x_6:
[----:B------:R-:W3:Y:S01]  /*03e0*/  LDCU.64 UR4, c[0x0][0x888] ;  /* 0x00011100ff0477ac */ /* 0x000ee20008000a00 */
[----:B------:R-:W-:Y:S02]  /*03f0*/  UISETP.EQ.U32.AND UP1, UPT, UR8, URZ, UPT ;  /* 0x000000ff0800728c */ /* 0x000fe4000bf22070 */
[----:B------:R-:W-:Y:S02]  /*0400*/  UPLOP3.LUT UP3, UPT, UPT, UPT, UPT, 0x80, 0x8 ;  /* 0x000000000008789c */ /* 0x000fe40003f6f070 */
[----:B---3--:R-:W-:-:S04]  /*0410*/  UISETP.NE.U32.AND UP0, UPT, UR4, URZ, UPT ;  /* 0x000000ff0400728c */ /* 0x008fc8000bf05070 */
[----:B------:R-:W-:-:S04]  /*0420*/  UISETP.NE.AND.EX UP0, UPT, UR5, URZ, UPT, UP0 ;  /* 0x000000ff0500728c */ /* 0x000fc8000bf05300 */
[----:B------:R-:W-:-:S04]  /*0430*/  UISETP.EQ.OR.EX UP2, UPT, UR9, URZ, !UP0, UP1 ;  /* 0x000000ff0900728c */ /* 0x000fc8000c742710 */
[----:B------:R-:W-:-:S06]  /*0440*/  UP2UR UR4, UPR, URZ, 0x4 ;  /* 0x00000004ff047883 */ /* 0x000fcc0008000000 */
[----:B------:R-:W-:Y:S01]  /*0450*/  MOV R88, UR4 ;  /* 0x0000000400587c02 */ /* 0x000fe20008000f00 */
[----:B------:R-:W-:Y:S06]  /*0460*/  BRA.U !UP2, `(.L_x_8) ;  /* 0x000000010a207547 */ /* 0x000fec000b800000 */
[----:B------:R-:W-:Y:S01]  /*0470*/  UISETP.NE.U32.AND UP1, UPT, UR8, URZ, UPT ;  /* 0x000000ff0800728c */ /* 0x000fe2000bf25070 */
[----:B-----5:R-:W-:Y:S01]  /*0480*/  FSETP.NEU.AND P0, PT, R41, RZ, PT ;  /* 0x000000ff2900720b */ /* 0x020fe20003f0d000 */
[----:B------:R-:W-:Y:S02]  /*0490*/  USEL UR4, URZ, 0xffffffff, UP0 ;  /* 0xffffffffff047887 */ /* 0x000fe40008000000 */
[----:B------:R-:W-:-:S10]  /*04a0*/  UISETP.NE.AND.EX UP1, UPT, UR9, URZ, UPT, UP1 ;  /* 0x000000ff0900728c */ /* 0x000fd4000bf25310 */
[----:B------:R-:W-:Y:S01]  /*04b0*/  VOTEU.ANY UP0, P0 ;  /* 0x0000000000ff7886 */ /* 0x000fe20000000100 */
[----:B------:R-:W-:-:S04]  /*04c0*/  @!UP1 USEL UR4, URZ, 0xffffffff, UP0 ;  /* 0xffffffffff049887 */ /* 0x000fc80008000000 */
[----:B------:R-:W-:-:S04]  /*04d0*/  ULOP3.LUT UR4, UR4, 0x1, URZ, 0xc0, !UPT ;  /* 0x0000000104047892 */ /* 0x000fc8000f8ec0ff */
[----:B------:R-:W-:-:S11]  /*04e0*/  UISETP.NE.U32.AND UP3, UPT, UR4, 0x1, UPT ;  /* 0x000000010400788c */ /* 0x000fd6000bf65070 */
.L_x_8:
[----:B-1----:R-:W1:Y:S01]  /*04f0*/  SHFL.IDX PT, R2, R85, RZ, 0x1f ;  /* 0x00001fff55027589 */ /* 0x002e6200000e0000 */
[----:B------:R-:W-:-:S04]  /*0500*/  UISETP.NE.AND UP0, UPT, UR22, 0x2, UPT ;  /* 0x000000021600788c */ /* 0x000fc8000bf05270 */
[----:B------:R-:W-:Y:S01]  /*0510*/  USEL UR37, URZ, 0x1, UP0 ;  /* 0x00000001ff257887 */ /* 0x000fe20008000000 */
[----:B-1----:R-:W-:-:S13]  /*0520*/  ISETP.NE.AND P0, PT, R2, RZ, PT ;  /* 0x000000ff0200720c */ /* 0x002fda0003f05270 */
[----:B------:R-:W-:Y:S05]  /*0530*/  @P0 BRA `(.L_x_9) ;  /* 0x0000000000500947 */ /* 0x000fea0003800000 */
[----:B------:R-:W1:Y:S01]  /*0540*/  S2UR UR4, SR_CgaCtaId ;  /* 0x00000000000479c3 */ /* 0x000e620000008800 */
[----:B------:R-:W-:Y:S01]  /*0550*/  UMOV UR5, 0x400 ;  /* 0x0000040000057882 */ /* 0x000fe20000000000 */
[----:B------:R-:W-:Y:S01]  /*0560*/  UMOV UR8, 0x1 ;  /* 0x0000000100087882 */ /* 0x000fe20000000000 */
[----:B------:R-:W-:Y:S01]  /*0570*/  UMOV UR6, 0x2 ;  /* 0x0000000200067882 */ /* 0x000fe20000000000 */
[----:B------:R-:W-:-:S04]  /*0580*/  UIADD3 UR8, UPT, UPT, -UR8, 0x100000, URZ ;  /* 0x0010000008087890 */ /* 0x000fc8000fffe1ff */
[----:B------:R-:W-:Y:S02]  /*0590*/  USHF.L.U32 UR9, UR8, 0xb, URZ ;  /* 0x0000000b08097899 */ /* 0x000fe400080006ff */
[----:B------:R-:W-:Y:S02]  /*05a0*/  USHF.L.U32 UR8, UR8, 0x1, URZ ;  /* 0x0000000108087899 */ /* 0x000fe400080006ff */
[----:B------:R-:W-:-:S04]  /*05b0*/  UIADD3 UR6, UPT, UPT, -UR6, 0x100000, URZ ;  /* 0x0010000006067890 */ /* 0x000fc8000fffe1ff */
[----:B------:R-:W-:Y:S02]  /*05c0*/  USHF.L.U32 UR7, UR6, 0xb, URZ ;  /* 0x0000000b06077899 */ /* 0x000fe400080006ff */
[----:B------:R-:W-:Y:S01]  /*05d0*/  USHF.L.U32 UR6, UR6, 0x1, URZ ;  /* 0x0000000106067899 */ /* 0x000fe200080006ff */
[----:B------:R-:W-:Y:S01]  /*05e0*/  ELECT P0, URZ, PT ;  /* 0x0000000000ff782f */ /* 0x000fe20003800000 */
[----:B-1----:R-:W-:Y:S01]  /*05f0*/  ULEA UR4, UR4, UR5, 0x18 ;  /* 0x0000000504047291 */ /* 0x002fe2000f8ec0ff */
[----:B------:R-:W1:Y:S11]  /*0600*/  FENCE.VIEW.ASYNC.S ;  /* 0x00000000000073c6 */ /* 0x000e760000000000 */
[----:B-1----:R1:W3:Y:S01]  /*0610*/  SYNCS.EXCH.64 URZ, [UR4], UR8 ;  /* 0x0000000804ff75b2 */ /* 0x0022e20008000100 */
[----:B------:R1:W4:Y:S01]  /*0620*/  SYNCS.EXCH.64 URZ, [UR4+0x18], UR6 ;  /* 0x0000180604ff75b2 */ /* 0x0003220008000100 */
[----:B------:R1:W1:Y:S01]  /*0630*/  SYNCS.EXCH.64 URZ, [UR4+0x8], UR8 ;  /* 0x0000080804ff75b2 */ /* 0x0002620008000100 */
[----:B------:R1:W1:Y:S01]  /*0640*/  SYNCS.EXCH.64 URZ, [UR4+0x20], UR6 ;  /* 0x0000200604ff75b2 */ /* 0x0002620008000100 */
[----:B------:R1:W1:Y:S01]  /*0650*/  SYNCS.EXCH.64 URZ, [UR4+0x10], UR8 ;  /* 0x0000100804ff75b2 */ /* 0x0002620008000100 */
[----:B------:R1:W1:Y:S01]  /*0660*/  SYNCS.EXCH.64 URZ, [UR4+0x28], UR6 ;  /* 0x0000280604ff75b2 */ /* 0x0002620008000100 */
[----:B------:R-:W-:Y:S01]  /*0670*/  NOP ;  /* 0x0000000000007918 */ /* 0x000fe20000000000 */
.L_x_9:
[----:B------:R-:W2:Y:S01]  /*0680*/  SHFL.IDX PT, R2, R85, RZ, 0x1f ;  /* 0x00001fff55027589 */ /* 0x000ea200000e0000 */
[----:B------:R-:W-:Y:S01]  /*0690*/  NOP ;  /* 0x0000000000007918 */ /* 0x000fe20000000000 */
[----:B--2---:R-:W-:-:S13]  /*06a0*/  ISETP.NE.AND P0, PT, R2, 0x1, PT ;  /* 0x000000010200780c */ /* 0x004fda0003f05270 */
[----:B------:R-:W-:Y:S05]  /*06b0*/  @P0 BRA `(.L_x_10) ;  /* 0x0000000000500947 */ /* 0x000fea0003800000 */
[----:B-1----:R-:W1:Y:S01]  /*06c0*/  S2UR UR4, SR_CgaCtaId ;  /* 0x00000000000479c3 */ /* 0x002e620000008800 */
        /* <DEDUP_REMOVED lines=12> */
[----:B-1----:R2:W1:Y:S01]  /*0790*/  SYNCS.EXCH.64 URZ, [UR4+0x30], UR8 ;  /* 0x0000300804ff75b2 */ /* 0x0024620008000100 */
[----:B------:R2:W1:Y:S01]  /*07a0*/  SYNCS.EXCH.64 URZ, [UR4+0x48], UR6 ;  /* 0x0000480604ff75b2 */ /* 0x0004620008000100 */
[----:B------:R2:W1:Y:S01]  /*07b0*/  SYNCS.EXCH.64 URZ, [UR4+0x38], UR8 ;  /* 0x0000380804ff75b2 */ /* 0x0004620008000100 */
[----:B------:R2:W1:Y:S01]  /*07c0*/  SYNCS.EXCH.64 URZ, [UR4+0x50], UR6 ;  /* 0x0000500604ff75b2 */ /* 0x0004620008000100 */
[----:B------:R2:W1:Y:S01]  /*07d0*/  SYNCS.EXCH.64 URZ, [UR4+0x40], UR8 ;  /* 0x0000400804ff75b2 */ /* 0x0004620008000100 */
[----:B------:R2:W1:Y:S02]  /*07e0*/  SYNCS.EXCH.64 URZ, [UR4+0x58], UR6 ;  /* 0x0000580604ff75b2 */ /* 0x0004640008000100 */
[----:B--2---:R-:W-:Y:S01]  /*07f0*/  NOP ;  /* 0x0000000000007918 */ /* 0x004fe20000000000 */
.L_x_10:
[----:B------:R-:W2:Y:S01]  /*0800*/  SHFL.IDX PT, R2, R85, RZ, 0x1f ;  /* 0x00001fff55027589 */ /* 0x000ea200000e0000 */
[----:B------:R-:W-:Y:S01]  /*0810*/  NOP ;  /* 0x0000000000007918 */ /* 0x000fe20000000000 */
[----:B--2---:R-:W-:-:S13]  /*0820*/  ISETP.NE.AND P0, PT, R2, 0x3, PT ;  /* 0x000000030200780c */ /* 0x004fda0003f05270 */
[----:B------:R-:W-:Y:S05]  /*0830*/  @P0 BRA `(.L_x_11) ;  /* 0x0000000000300947 */ /* 0x000fea0003800000 */
[----:B-1----:R-:W1:Y:S01]  /*0840*/  S2UR UR6, SR_CgaCtaId ;  /* 0x00000000000679c3 */ /* 0x002e620000008800 */
[----:B------:R-:W-:Y:S01]  /*0850*/  UMOV UR4, 0x400 ;  /* 0x0000040000047882 */ /* 0x000fe20000000000 */
[----:B------:R-:W-:Y:S01]  /*0860*/  UMOV UR5, 0x20 ;  /* 0x0000002000057882 */ /* 0x000fe20000000000 */
[----:B------:R-:W-:Y:S01]  /*0870*/  ELECT P0, URZ, PT ;  /* 0x0000000000ff782f */ /* 0x000fe20003800000 */
[----:B-1----:R-:W-:Y:S02]  /*0880*/  ULEA UR6, UR6, UR4, 0x18 ;  /* 0x0000000406067291 */ /* 0x002fe4000f8ec0ff */
[----:B------:R-:W-:-:S04]  /*0890*/  UIADD3 UR4, UPT, UPT, -UR5, 0x100000, URZ ;  /* 0x0010000005047890 */ /* 0x000fc8000fffe1ff */
[----:B------:R-:W-:Y:S02]  /*08a0*/  USHF.L.U32 UR5, UR4, 0xb, URZ ;  /* 0x0000000b04057899 */ /* 0x000fe400080006ff */
[----:B------:R-:W-:Y:S01]  /*08b0*/  USHF.L.U32 UR4, UR4, 0x1, URZ ;  /* 0x0000000104047899 */ /* 0x000fe200080006ff */
[----:B------:R-:W1:Y:S11]  /*08c0*/  FENCE.VIEW.ASYNC.S ;  /* 0x00000000000073c6 */ /* 0x000e760000000000 */
[----:B-1----:R2:W1:Y:S01]  /*08d0*/  SYNCS.EXCH.64 URZ, [UR6+0x60], UR4 ;  /* 0x0000600406ff75b2 */ /* 0x0024620008000100 */
[----:B------:R2:W1:Y:S02]  /*08e0*/  SYNCS.EXCH.64 URZ, [UR6+0x68], UR4 ;  /* 0x0000680406ff75b2 */ /* 0x0004640008000100 */
[----:B--2---:R-:W-:Y:S01]  /*08f0*/  NOP ;  /* 0x0000000000007918 */ /* 0x004fe20000000000 */
.L_x_11:
[----:B------:R-:W2:Y:S01]  /*0900*/  SHFL.IDX PT, R2, R85, RZ, 0x1f ;  /* 0x00001fff55027589 */ /* 0x000ea200000e0000 */
[----:B------:R-:W-:Y:S01]  /*0910*/  NOP ;  /* 0x0000000000007918 */ /* 0x000fe20000000000 */
[----:B--2---:R-:W-:-:S13]  /*0920*/  ISETP.NE.AND P0, PT, R2, 0x4, PT ;  /* 0x000000040200780c */ /* 0x004fda0003f05270 */
[----:B------:R-:W-:Y:S05]  /*0930*/  @P0 BRA `(.L_x_12) ;  /* 0x00000000004c0947 */ /* 0x000fea0003800000 */
[----:B-1----:R-:W1:Y:S01]  /*0940*/  S2UR UR6, SR_CgaCtaId ;  /* 0x00000000000679c3 */ /* 0x002e620000008800 */
[----:B------:R-:W-:Y:S01]  /*0950*/  UMOV UR4, 0x1e0 ;  /* 0x000001e000047882 */ /* 0x000fe20000000000 */
[----:B------:R-:W-:Y:S01]  /*0960*/  UMOV UR5, 0x400 ;  /* 0x0000040000057882 */ /* 0x000fe20000000000 */
[----:B------:R-:W-:Y:S01]  /*0970*/  USEL UR4, UR4, 0x1a0, UP3 ;  /* 0x000001a004047887 */ /* 0x000fe20009800000 */
[----:B------:R-:W-:Y:S01]  /*0980*/  UMOV UR8, 0x1 ;  /* 0x0000000100087882 */ /* 0x000fe20000000000 */
[----:B------:R-:W-:Y:S01]  /*0990*/  ELECT P0, URZ, PT ;  /* 0x0000000000ff782f */ /* 0x000fe20003800000 */
[----:B------:R-:W-:-:S04]  /*09a0*/  UIADD3 UR8, UPT, UPT, -UR8, 0x100000, URZ ;  /* 0x0010000008087890 */ /* 0x000fc8000fffe1ff */
[----:B------:R-:W-:Y:S02]  /*09b0*/  USHF.L.U32 UR9, UR8, 0xb, URZ ;  /* 0x0000000b08097899 */ /* 0x000fe400080006ff */
[----:B------:R-:W-:Y:S02]  /*09c0*/  USHF.L.U32 UR8, UR8, 0x1, URZ ;  /* 0x0000000108087899 */ /* 0x000fe400080006ff */
[----:B-1----:R-:W-:Y:S02]  /*09d0*/  ULEA UR6, UR6, UR5, 0x18 ;  /* 0x0000000506067291 */ /* 0x002fe4000f8ec0ff */
[----:B------:R-:W-:-:S04]  /*09e0*/  UIADD3 UR4, UPT, UPT, -UR4, 0x100000, URZ ;  /* 0x0010000004047890 */ /* 0x000fc8000fffe1ff */
[----:B------:R-:W-:Y:S02]  /*09f0*/  USHF.L.U32 UR5, UR4, 0xb, URZ ;  /* 0x0000000b04057899 */ /* 0x000fe400080006ff */
[----:B------:R-:W-:Y:S01]  /*0a00*/  USHF.L.U32 UR4, UR4, 0x1, URZ ;  /* 0x0000000104047899 */ /* 0x000fe200080006ff */
[----:B------:R-:W1:Y:S03]  /*0a10*/  FENCE.VIEW.ASYNC.S ;  /* 0x00000000000073c6 */ /* 0x000e660000000000 */
[----:B-1----:R2:W1:Y:S08]  /*0a20*/  SYNCS.EXCH.64 URZ, [UR6+0x70], UR8 ;  /* 0x0000700806ff75b2 */ /* 0x0024700008000100 */
[----:B------:R2:W1:Y:S01]  /*0a30*/  SYNCS.EXCH.64 URZ, [UR6+0x80], UR4 ;  /* 0x0000800406ff75b2 */ /* 0x0004620008000100 */
[----:B------:R2:W1:Y:S01]  /*0a40*/  SYNCS.EXCH.64 URZ, [UR6+0x78], UR8 ;  /* 0x0000780806ff75b2 */ /* 0x0004620008000100 */
[----:B------:R2:W1:Y:S02]  /*0a50*/  SYNCS.EXCH.64 URZ, [UR6+0x88], UR4 ;  /* 0x0000880406ff75b2 */ /* 0x0004640008000100 */
[----:B--2---:R-:W-:Y:S01]  /*0a60*/  NOP ;  /* 0x0000000000007918 */ /* 0x004fe20000000000 */
.L_x_12:
        /* <DEDUP_REMOVED lines=22> */
[----:B------:R2:W1:Y:S01]  /*0bd0*/  SYNCS.EXCH.64 URZ, [UR4+0xc0], UR6 ;  /* 0x0000c00604ff75b2 */ /* 0x0004620008000100 */
[----:B------:R2:W1:Y:S01]  /*0be0*/  SYNCS.EXCH.64 URZ, [UR4+0xa8], UR8 ;  /* 0x0000a80804ff75b2 */ /* 0x0004620008000100 */
[----:B------:R2:W1:Y:S02]  /*0bf0*/  SYNCS.EXCH.64 URZ, [UR4+0xc8], UR6 ;  /* 0x0000c80604ff75b2 */ /* 0x0004640008000100 */
[----:B--2---:R-:W-:Y:S01]  /*0c00*/  NOP ;  /* 0x0000000000007918 */ /* 0x004fe20000000000 */
.L_x_13:
[----:B------:R-:W2:Y:S01]  /*0c10*/  SHFL.IDX PT, R2, R85, RZ, 0x1f ;  /* 0x00001fff55027589 */ /* 0x000ea200000e0000 */
[----:B------:R-:W-:Y:S01]  /*0c20*/  NOP ;  /* 0x0000000000007918 */ /* 0x000fe20000000000 */
[----:B--2---:R-:W-:-:S13]  /*0c30*/  ISETP.NE.AND P0, PT, R2, 0x3, PT ;  /* 0x000000030200780c */ /* 0x004fda0003f05270 */
[----:B------:R-:W-:Y:S05]  /*0c40*/  @P0 BRA `(.L_x_14) ;  /* 0x0000000000380947 */ /* 0x000fea0003800000 */
[----:B------:R-:W2:Y:S01]  /*0c50*/  S2UR UR5, SR_CgaCtaId ;  /* 0x00000000000579c3 */ /* 0x000ea20000008800 */
[----:B-1----:R-:W-:Y:S01]  /*0c60*/  UMOV UR4, 0x400 ;  /* 0x0000040000047882 */ /* 0x002fe20000000000 */
[----:B------:R-:W-:Y:S01]  /*0c70*/  UMOV UR6, 0x20 ;  /* 0x0000002000067882 */ /* 0x000fe20000000000 */
[----:B------:R-:W-:Y:S01]  /*0c80*/  ELECT P0, URZ, PT ;  /* 0x0000000000ff782f */ /* 0x000fe20003800000 */
[----:B------:R-:W-:-:S04]  /*0c90*/  UIADD3 UR6, UPT, UPT, -UR6, 0x100000, URZ ;  /* 0x0010000006067890 */ /* 0x000fc8000fffe1ff */
[----:B------:R-:W-:Y:S02]  /*0ca0*/  USHF.L.U32 UR7, UR6, 0xb, URZ ;  /* 0x0000000b06077899 */ /* 0x000fe400080006ff */
[----:B------:R-:W-:Y:S02]  /*0cb0*/  USHF.L.U32 UR6, UR6, 0x1, URZ ;  /* 0x0000000106067899 */ /* 0x000fe400080006ff */
[----:B--2---:R-:W-:Y:S01]  /*0cc0*/  ULEA UR4, UR5, UR4, 0x18 ;  /* 0x0000000405047291 */ /* 0x004fe2000f8ec0ff */
[----:B------:R-:W1:Y:S11]  /*0cd0*/  FENCE.VIEW.ASYNC.S ;  /* 0x00000000000073c6 */ /* 0x000e760000000000 */
[----:B-1----:R2:W1:Y:S01]  /*0ce0*/  SYNCS.EXCH.64 URZ, [UR4+0xd0], UR6 ;  /* 0x0000d00604ff75b2 */ /* 0x0024620008000100 */
[----:B------:R2:W1:Y:S01]  /*0cf0*/  SYNCS.EXCH.64 URZ, [UR4+0xe0], UR6 ;  /* 0x0000e00604ff75b2 */ /* 0x0004620008000100 */
[----:B------:R2:W1:Y:S01]  /*0d00*/  SYNCS.EXCH.64 URZ, [UR4+0xd8], UR6 ;  /* 0x0000d80604ff75b2 */ /* 0x0004620008000100 */
[----:B------:R2:W1:Y:S02]  /*0d10*/  SYNCS.EXCH.64 URZ, [UR4+0xe8], UR6 ;  /* 0x0000e80604ff75b2 */ /* 0x0004640008000100 */
[----:B--2---:R-:W-:Y:S01]  /*0d20*/  NOP ;  /* 0x0000000000007918 */ /* 0x004fe20000000000 */
.L_x_14:
[----:B-1----:R-:W1:Y:S01]  /*0d30*/  LDCU UR4, c[0x0][0x36c] ;  /* 0x00006d80ff0477ac */ /* 0x002e620008000800 */
[----:B------:R-:W-:Y:S01]  /*0d40*/  ISETP.NE.OR P3, PT, R0, 0x2, !P3 ;  /* 0x000000020000780c */ /* 0x000fe20005f65670 */
[----:B------:R-:W-:Y:S01]  /*0d50*/  NOP ;  /* 0x0000000000007918 */ /* 0x000fe20000000000 */
[----:B------:R-:W-:Y:S01]  /*0d60*/  LOP3.LUT R0, R91, 0x1f, RZ, 0xc0, !PT ;  /* 0x0000001f5b007812 */ /* 0x000fe200078ec0ff */
[----:B------:R-:W-:Y:S02]  /*0d70*/  UISETP.NE.AND UP4, UPT, UR22, URZ, UPT ;  /* 0x000000ff1600728c */ /* 0x000fe4000bf85270 */
[----:B-1----:R-:W-:-:S09]  /*0d80*/  UISETP.EQ.U32.AND UP5, UPT, UR4, 0x1, UPT ;  /* 0x000000010400788c */ /* 0x002fd2000bfa2070 */
[----:B------:R-:W-:Y:S05]  /*0d90*/  BRA.U !UP5, `(.L_x_15) ;  /* 0x000000010d087547 */ /* 0x000fea000b800000 */
[----:B---34-:R-:W-:Y:S01]  /*0da0*/  UCGABAR_ARV ;  /* 0x00000000000079c7 */ /* 0x018fe20008000000 */
[----:B------:R-:W-:Y:S05]  /*0db0*/  BRA `(.L_x_16) ;  /* 0x0000000000047947 */ /* 0x000fea0003800000 */
.L_x_15:
[----:B---34-:R-:W-:Y:S01]  /*0dc0*/  NOP ;  /* 0x0000000000007918 */ /* 0x018fe20000000000 */
.L_x_16:
[----:B------:R-:W1:Y:S01]  /*0dd0*/  S2UR UR7, SR_CTAID.X ;  /* 0x00000000000779c3 */ /* 0x000e620000002500 */
[----:B------:R-:W-:-:S05]  /*0de0*/  CS2R.32 R87, SR_CgaSize ;  /* 0x0000000000577805 */ /* 0x000fca0000008a00 */
[----:B------:R-:W-:-:S05]  /*0df0*/  IMAD R87, R87, -0xa0, RZ ;  /* 0xffffff6057577824 */ /* 0x000fca00078e02ff */
[----:B------:R-:W-:-:S14]  /*0e00*/  R2UR UR5, R87 ;  /* 0x00000000570572ca */ /* 0x000fdc00000e0000 */
[----:B------:R-:W2:Y:S01]  /*0e10*/  LDCU UR5, c[0x0][UR5+0x2b0] ;  /* 0x00005600050577ac */ /* 0x000ea20008000800 */
[----:B------:R-:W-:-:S05]  /*0e20*/  CS2R.32 R87, SR_CgaSize ;  /* 0x0000000000577805 */ /* 0x000fca0000008a00 */
[----:B------:R-:W-:-:S05]  /*0e30*/  IMAD R87, R87, -0xa0, RZ ;  /* 0xffffff6057577824 */ /* 0x000fca00078e02ff */
[----:B------:R-:W-:-:S14]  /*0e40*/  R2UR UR4, R87 ;  /* 0x00000000570472ca */ /* 0x000fdc00000e0000 */
[----:B------:R-:W3:Y:S01]  /*0e50*/  LDCU UR4, c[0x0][UR4+0x2b4] ;  /* 0x00005680040477ac */ /* 0x000ee20008000800 */
[----:B------:R-:W4:Y:S01]  /*0e60*/  S2UR UR8, SR_CTAID.Y ;  /* 0x00000000000879c3 */ /* 0x000f220000002600 */
[----:B------:R-:W-:-:S05]  /*0e70*/  CS2R.32 R87, SR_CgaSize ;  /* 0x0000000000577805 */ /* 0x000fca0000008a00 */
[----:B------:R-:W-:-:S05]  /*0e80*/  IMAD R87, R87, -0xa0, RZ ;  /* 0xffffff6057577824 */ /* 0x000fca00078e02ff */
[----:B------:R-:W-:-:S14]  /*0e90*/  R2UR UR9, R87 ;  /* 0x00000000570972ca */ /* 0x000fdc00000e0000 */
[----:B------:R-:W3:Y:S01]  /*0ea0*/  LDCU UR9, c[0x0][UR9+0x2a0] ;  /* 0x00005400090977ac */ /* 0x000ee20008000800 */
[----:B------:R-:W-:-:S05]  /*0eb0*/  CS2R.32 R87, SR_CgaSize ;  /* 0x0000000000577805 */ /* 0x000fca0000008a00 */
[----:B------:R-:W-:-:S05]  /*0ec0*/  IMAD R87, R87, -0xa0, RZ ;  /* 0xffffff6057577824 */ /* 0x000fca00078e02ff */
[----:B------:R-:W-:-:S14]  /*0ed0*/  R2UR UR10, R87 ;  /* 0x00000000570a72ca */ /* 0x000fdc00000e0000 */
[----:B------:R-:W3:Y:S01]  /*0ee0*/  LDCU UR10, c[0x0][UR10+0x2a4] ;  /* 0x000054800a0a77ac */ /* 0x000ee20008000800 */
[----:B------:R-:W3:Y:S01]  /*0ef0*/  S2UR UR11, SR_CgaCtaId ;  /* 0x00000000000b79c3 */ /* 0x000ee20000008800 */
[----:B------:R-:W3:Y:S01]  /*0f00*/  LDCU UR23, c[0x0][0xb24] ;  /* 0x00016480ff1777ac */ /* 0x000ee20008000800 */
[----:B------:R-:W3:Y:S01]  /*0f10*/  LDCU UR40, c[0x0][0xb24] ;  /* 0x00016480ff2877ac */ /* 0x000ee20008000800 */
[----:B-1----:R-:W-:-:S05]  /*0f20*/  I2FP.F32.U32 R3, UR7 ;  /* 0x0000000700037c45 */ /* 0x002fca0008201000 */
[----:B------:R-:W1:Y:S01]  /*0f30*/  S2UR UR36, SR_CTAID.Z ;  /* 0x00000000002479c3 */ /* 0x000e620000002700 */
[----:B------:R-:W1:Y:S01]  /*0f40*/  LDCU UR26, c[0x0][0xb30] ;  /* 0x00016600ff1a77ac */ /* 0x000e620008000800 */
[----:B--2---:R-:W-:Y:S01]  /*0f50*/  FMUL R3, R3, UR5 ;  /* 0x0000000503037c20 */ /* 0x004fe20008400000 */
[----:B------:R-:W-:Y:S01]  /*0f60*/  UMOV UR25, UR7 ;  /* 0x0000000700197c82 */ /* 0x000fe20008000000 */
[----:B----4-:R-:W-:Y:S01]  /*0f70*/  I2FP.F32.U32 R2, UR8 ;  /* 0x0000000800027c45 */ /* 0x010fe20008201000 */
[----:B------:R-:W-:-:S03]  /*0f80*/  UMOV UR30, UR8 ;  /* 0x00000008001e7c82 */ /* 0x000fc60008000000 */
[----:B------:R-:W2:Y:S01]  /*0f90*/  F2I.U32.TRUNC.NTZ R3, R3 ;  /* 0x0000000300037305 */ /* 0x000ea2000020f000 */
[----:B---3--:R-:W-:Y:S01]  /*0fa0*/  UISETP.GE.AND UP2, UPT, UR23, 0x1, UPT ;  /* 0x000000011700788c */ /* 0x008fe2000bf46270 */
[----:B------:R-:W-:Y:S01]  /*0fb0*/  FMUL R2, R2, UR4 ;  /* 0x0000000402027c20 */ /* 0x000fe20008400000 */
[----:B------:R-:W-:-:S05]  /*0fc0*/  USHF.L.U32 UR28, UR11, 0xb, URZ ;  /* 0x0000000b0b1c7899 */ /* 0x000fca00080006ff */
[----:B------:R-:W3:Y:S01]  /*0fd0*/  F2I.U32.TRUNC.NTZ R2, R2 ;  /* 0x0000000200027305 */ /* 0x000ee2000020f000 */
[----:B--2---:R-:W-:Y:S02]  /*0fe0*/  R2UR UR4, R3 ;  /* 0x00000000030472ca */ /* 0x004fe400000e0000 */
[----:B---3--:R-:W-:Y:S02]  /*0ff0*/  R2UR UR6, R2 ;  /* 0x00000000020672ca */ /* 0x008fe400000e0000 */
[----:B------:R-:W-:-:S09]  /*1000*/  PRMT R2, RZ, 0x7610, R2 ;  /* 0x00007610ff027816 */ /* 0x000fd20000000002 */
[----:B------:R-:W-:-:S04]  /*1010*/  UIADD3 UR5, UPT, UPT, -UR4, URZ, URZ ;  /* 0x000000ff04057290 */ /* 0x000fc8000fffe1ff */
[----:B------:R-:W-:Y:S02]  /*1020*/  UIMAD UR5, UR9, UR5, UR7 ;  /* 0x00000005090572a4 */ /* 0x000fe4000f8e0207 */
[----:B------:R-:W-:-:S04]  /*1030*/  UIADD3 UR4, UPT, UPT, -UR6, URZ, URZ ;  /* 0x000000ff06047290 */ /* 0x000fc8000fffe1ff */
[----:B------:R-:W-:Y:S01]  /*1040*/  IMAD.U32 R87, RZ, RZ, UR5 ;  /* 0x00000005ff577e24 */ /* 0x000fe2000f8e00ff */
[----:B------:R-:W-:-:S06]  /*1050*/  UIMAD UR4, UR10, UR4, UR8 ;  /* 0x000000040a0472a4 */ /* 0x000fcc000f8e0208 */
[----:B------:R-:W-:Y:S01]  /*1060*/  IMAD.U32 R86, RZ, RZ, UR4 ;  /* 0x00000004ff567e24 */ /* 0x000fe2000f8e00ff */
[----:B-1----:R-:W-:Y:S06]  /*1070*/  BRA.U UP4, `(.L_x_17) ;  /* 0x00000001042c7547 */ /* 0x002fec000b800000 */
[----:B------:R-:W-:Y:S02]  /*1080*/  R2UR UR5, R86 ;  /* 0x00000000560572ca */ /* 0x000fe400000e0000 */
[----:B------:R-:W-:-:S11]  /*1090*/  R2UR UR4, R87 ;  /* 0x00000000570472ca */ /* 0x000fd600000e0000 */
[----:B------:R-:W-:Y:S02]  /*10a0*/  UISETP.NE.AND UP0, UPT, UR5, URZ, UPT ;  /* 0x000000ff0500728c */ /* 0x000fe4000bf05270 */
[----:B------:R-:W-:Y:S02]  /*10b0*/  UISETP.NE.AND UP1, UPT, UR5, 0x1, UPT ;  /* 0x000000010500788c */ /* 0x000fe4000bf25270 */
[----:B------:R-:W-:-:S04]  /*10c0*/  UISETP.EQ.OR UP0, UPT, UR4, URZ, !UP0 ;  /* 0x000000ff0400728c */ /* 0x000fc8000c702670 */
[----:B------:R-:W-:Y:S02]  /*10d0*/  USEL UR5, URZ, 0x1, !UP0 ;  /* 0x00000001ff057887 */ /* 0x000fe4000c000000 */
[----:B------:R-:W-:Y:S02]  /*10e0*/  UISETP.NE.AND UP0, UPT, UR4, URZ, UPT ;  /* 0x000000ff0400728c */ /* 0x000fe4000bf05270 */
[----:B------:R-:W-:-:S04]  /*10f0*/  USEL UR4, URZ, 0x2, UP1 ;  /* 0x00000002ff047887 */ /* 0x000fc80008800000 */
[----:B------:R-:W-:-:S04]  /*1100*/  USEL UR4, UR4, 0x2, UP0 ;  /* 0x0000000204047887 */ /* 0x000fc80008000000 */
[----:B------:R-:W-:-:S06]  /*1110*/  UIADD3 UR4, UPT, UPT, UR5, UR4, URZ ;  /* 0x0000000405047290 */ /* 0x000fcc000fffe0ff */
[----:B------:R-:W-:Y:S02]  /*1120*/  IMAD.U32 R2, RZ, RZ, UR4 ;  /* 0x00000004ff027e24 */ /* 0x000fe4000f8e00ff */
.L_x_17:
[----:B------:R-:W-:Y:S05]  /*1130*/  BRA.U !UP2, `(.L_x_18) ;  /* 0x000000010ad47547 */ /* 0x000fea000b800000 */
[----:B------:R-:W1:Y:S01]  /*1140*/  LDCU.128 UR12, c[0x0][0xb10] ;  /* 0x00016200ff0c77ac */ /* 0x000e620008000c00 */
[----:B------:R-:W2:Y:S01]  /*1150*/  LDCU UR6, c[0x0][0x370] ;  /* 0x00006e00ff0677ac */ /* 0x000ea20008000800 */
[----:B------:R-:W3:Y:S01]  /*1160*/  LDCU UR5, c[0x0][0x374] ;  /* 0x00006e80ff0577ac */ /* 0x000ee20008000800 */
[----:B------:R-:W4:Y:S01]  /*1170*/  LDCU UR24, c[0x0][0xb0c] ;  /* 0x00016180ff1877ac */ /* 0x000f220008000800 */
[----:B------:R-:W4:Y:S01]  /*1180*/  LDCU UR4, c[0x0][0xb20] ;  /* 0x00016400ff0477ac */ /* 0x000f220008000800 */
[----:B------:R-:W4:Y:S01]  /*1190*/  LDCU.64 UR8, c[0x0][0xb28] ;  /* 0x00016500ff0877ac */ /* 0x000f220008000a00 */
[----:B-1----:R-:W-:Y:S02]  /*11a0*/  UISETP.NE.AND UP0, UPT, UR14, 0x1, UPT ;  /* 0x000000010e00788c */ /* 0x002fe4000bf05270 */
[----:B---3--:R-:W-:Y:S02]  /*11b0*/  UIMAD.WIDE.U32 UR10, UR5, UR15, URZ ;  /* 0x0000000f050a72a5 */ /* 0x008fe4000f8e00ff */
[----:B--2---:R-:W-:-:S02]  /*11c0*/  UIMAD.WIDE.U32 UR18, UR6, UR12, URZ ;  /* 0x0000000c061272a5 */ /* 0x004fc4000f8e00ff */
[----:B----4-:R-:W-:Y:S02]  /*11d0*/  UISETP.NE.AND UP1, UPT, UR24, 0x1, UPT ;  /* 0x000000011800788c */ /* 0x010fe4000bf25270 */
[----:B------:R-:W-:Y:S01]  /*11e0*/  UISETP.NE.AND UP2, UPT, UR23, 0x1, UPT ;  /* 0x000000011700788c */ /* 0x000fe2000bf45270 */
[----:B------:R-:W-:Y:S02]  /*11f0*/  UMOV UR10, UR11 ;  /* 0x0000000b000a7c82 */ /* 0x000fe40008000000 */
[----:B------:R-:W-:Y:S01]  /*1200*/  UMOV UR18, UR19 ;  /* 0x0000001300127c82 */ /* 0x000fe20008000000 */
[----:B------:R-:W-:Y:S02]  /*1210*/  @UP0 USHF.R.U32.HI UR5, URZ, UR4, UR10 ;  /* 0x00000004ff050299 */ /* 0x000fe4000801160a */
[----:B------:R-:W-:Y:S02]  /*1220*/  UIMAD.WIDE.U32 UR20, UR30, UR15, URZ ;  /* 0x0000000f1e1472a5 */ /* 0x000fe4000f8e00ff */
[----:B------:R-:W-:-:S02]  /*1230*/  UIMAD.WIDE.U32 UR10, UR5, UR8, URZ ;  /* 0x00000008050a72a5 */ /* 0x000fc4000f8e00ff */
[----:B------:R-:W-:Y:S02]  /*1240*/  @UP1 USHF.R.U32.HI UR6, URZ, UR13, UR18 ;  /* 0x0000000dff061299 */ /* 0x000fe40008011612 */
[----:B------:R-:W-:Y:S02]  /*1250*/  UIMAD.WIDE.U32 UR16, UR25, UR12, URZ ;  /* 0x0000000c191072a5 */ /* 0x000fe4000f8e00ff */
[----:B------:R-:W-:Y:S01]  /*1260*/  UIMAD.WIDE.U32 UR18, UR6, UR8, URZ ;  /* 0x00000008061272a5 */ /* 0x000fe2000f8e00ff */
[----:B------:R-:W-:Y:S01]  /*1270*/  UMOV UR20, UR21 ;  /* 0x0000001500147c82 */ /* 0x000fe20008000000 */
[----:B------:R-:W-:Y:S01]  /*1280*/  UMOV UR10, UR11 ;  /* 0x0000000b000a7c82 */ /* 0x000fe20008000000 */
[----:B------:R-:W-:Y:S02]  /*1290*/  USHF.R.U32.HI UR20, URZ, UR4, UR20 ;  /* 0x00000004ff147299 */ /* 0x000fe40008011614 */
[----:B------:R-:W-:Y:S02]  /*12a0*/  @UP2 USHF.R.U32.HI UR5, URZ, UR9, UR10 ;  /* 0x00000009ff052299 */ /* 0x000fe4000801160a */
[----:B------:R-:W-:Y:S01]  /*12b0*/  UMOV UR7, UR19 ;  /* 0x0000001300077c82 */ /* 0x000fe20008000000 */
[----:B------:R-:W-:Y:S01]  /*12c0*/  UMOV UR16, UR17 ;  /* 0x0000001100107c82 */ /* 0x000fe20008000000 */
[----:B------:R-:W-:-:S02]  /*12d0*/  @UP2 USHF.R.U32.HI UR6, URZ, UR9, UR7 ;  /* 0x00000009ff062299 */ /* 0x000fc40008011607 */
[----:B------:R-:W-:Y:S02]  /*12e0*/  USHF.R.U32.HI UR16, URZ, UR13, UR16 ;  /* 0x0000000dff107299 */ /* 0x000fe40008011610 */
[----:B------:R-:W-:Y:S02]  /*12f0*/  USEL UR4, UR30, UR20, !UP0 ;  /* 0x000000141e047287 */ /* 0x000fe4000c000000 */
[----:B------:R-:W-:Y:S02]  /*1300*/  UIMAD UR7, UR5, UR23, URZ ;  /* 0x00000017050772a4 */ /* 0x000fe4000f8e02ff */
[----:B------:R-:W-:Y:S02]  /*1310*/  USEL UR5, UR25, UR16, !UP1 ;  /* 0x0000001019057287 */ /* 0x000fe4000c800000 */
[----:B------:R-:W-:Y:S02]  /*1320*/  UIMAD UR12, UR6, UR23, URZ ;  /* 0x00000017060c72a4 */ /* 0x000fe4000f8e02ff */
[----:B------:R-:W-:-:S02]  /*1330*/  UISETP.GE.AND UP0, UPT, UR4, UR7, UPT ;  /* 0x000000070400728c */ /* 0x000fc4000bf06270 */
[----:B------:R-:W-:Y:S02]  /*1340*/  UIMAD.WIDE.U32 UR10, UR4, UR8, URZ ;  /* 0x00000008040a72a5 */ /* 0x000fe4000f8e00ff */
[----:B------:R-:W-:Y:S02]  /*1350*/  UISETP.GE.OR UP0, UPT, UR5, UR12, UP0 ;  /* 0x0000000c0500728c */ /* 0x000fe40008706670 */
[----:B------:R-:W-:Y:S02]  /*1360*/  UIMAD.WIDE.U32 UR12, UR5, UR8, URZ ;  /* 0x00000008050c72a5 */ /* 0x000fe4000f8e00ff */
[----:B------:R-:W-:Y:S01]  /*1370*/  UIADD3 UR10, UPT, UPT, -UR4, URZ, URZ ;  /* 0x000000ff040a7290 */ /* 0x000fe2000fffe1ff */
[----:B------:R-:W-:Y:S01]  /*1380*/  UMOV UR8, UR11 ;  /* 0x0000000b00087c82 */ /* 0x000fe20008000000 */
[----:B------:R-:W-:Y:S02]  /*1390*/  UIADD3 UR11, UPT, UPT, -UR5, URZ, URZ ;  /* 0x000000ff050b7290 */ /* 0x000fe4000fffe1ff */
[----:B------:R-:W-:-:S03]  /*13a0*/  USHF.R.U32.HI UR8, URZ, UR9, UR8 ;  /* 0x00000009ff087299 */ /* 0x000fc60008011608 */
[----:B------:R-:W-:Y:S01]  /*13b0*/  @!UP0 UMOV UR7, UR13 ;  /* 0x0000000d00078c82 */ /* 0x000fe20008000000 */
[----:B------:R-:W-:Y:S02]  /*13c0*/  UIMAD UR30, UR14, UR10, UR30 ;  /* 0x0000000a0e1e72a4 */ /* 0x000fe4000f8e021e */
[----:B------:R-:W-:Y:S02]  /*13d0*/  USEL UR8, UR4, UR8, !UP2 ;  /* 0x0000000804087287 */ /* 0x000fe4000d000000 */
[----:B------:R-:W-:Y:S02]  /*13e0*/  @!UP0 USHF.R.U32.HI UR7, URZ, UR9, UR7 ;  /* 0x00000009ff078299 */ /* 0x000fe40008011607 */
[----:B------:R-:W-:Y:S02]  /*13f0*/  UIADD3 UR9, UPT, UPT, -UR8, URZ, URZ ;  /* 0x000000ff08097290 */ /* 0x000fe4000fffe1ff */
[----:B------:R-:W-:Y:S02]  /*1400*/  @!UP0 USEL UR7, UR5, UR7, !UP2 ;  /* 0x0000000705078287 */ /* 0x000fe4000d000000 */
[----:B------:R-:W-:-:S02]  /*1410*/  UIMAD UR9, UR23, UR9, UR4 ;  /* 0x00000009170972a4 */ /* 0x000fc4000f8e0204 */
[----:B------:R-:W-:Y:S02]  /*1420*/  @!UP0 UIADD3 UR8, UPT, UPT, UR8, -UR7, URZ ;  /* 0x8000000708088290 */ /* 0x000fe4000fffe0ff */
[----:B------:R-:W-:Y:S02]  /*1430*/  @!UP0 UIMAD UR6, UR9, UR6, UR7 ;  /* 0x00000006090682a4 */ /* 0x000fe4000f8e0207 */
[----:B------:R-:W-:Y:S02]  /*1440*/  @!UP0 UIMAD UR4, UR8, UR23, UR5 ;  /* 0x00000017080482a4 */ /* 0x000fe4000f8e0205 */
[----:B------:R-:W-:Y:S02]  /*1450*/  UIMAD UR25, UR24, UR11, UR25 ;  /* 0x0000000b181972a4 */ /* 0x000fe4000f8e0219 */
[----:B------:R-:W-:Y:S01]  /*1460*/  UIMAD UR30, UR4, UR14, UR30 ;  /* 0x0000000e041e72a4 */ /* 0x000fe2000f8e021e */
[----:B------:R-:W-:Y:S02]  /*1470*/  @!UP0 UMOV UR5, UR6 ;  /* 0x0000000600058c82 */ /* 0x000fe40008000000 */
[----:B------:R-:W-:-:S12]  /*1480*/  UIMAD UR25, UR5, UR24, UR25 ;  /* 0x00000018051972a4 */ /* 0x000fd8000f8e0219 */
.L_x_18:
[----:B------:R-:W-:Y:S02]  /*1490*/  UISETP.NE.AND UP1, UPT, UR26, 0x1, UPT ;  /* 0x000000011a00788c */ /* 0x000fe4000bf25270 */
[----:B------:R-:W-:Y:S02]  /*14a0*/  UISETP.NE.AND UP0, UPT, UR22, 0x2, UPT ;  /* 0x000000021600788c */ /* 0x000fe4000bf05270 */
[----:B------:R-:W-:-:S05]  /*14b0*/  ULOP3.LUT UR28, UR28, 0x800, URZ, 0xc0, !UPT ;  /* 0x000008001c1c7892 */ /* 0x000fca000f8ec0ff */
[----:B------:R-:W-:Y:S07]  /*14c0*/  BRA.U UP1, `(.L_x_19) ;  /* 0x0000000101447547 */ /* 0x000fee000b800000 */
[----:B------:R-:W1:Y:S01]  /*14d0*/  LDCU.128 UR8, c[0x0][0xb10] ;  /* 0x00016200ff0877ac */ /* 0x000e620008000c00 */
[----:B------:R-:W2:Y:S01]  /*14e0*/  LDCU UR12, c[0x0][0xb0c] ;  /* 0x00016180ff0c77ac */ /* 0x000ea20008000800 */
[----:B------:R-:W3:Y:S01]  /*14f0*/  LDCU UR13, c[0x0][0xb20] ;  /* 0x00016400ff0d77ac */ /* 0x000ee20008000800 */
[----:B-1----:R-:W-:Y:S02]  /*1500*/  UIMAD.WIDE.U32 UR6, UR25, UR8, URZ ;  /* 0x00000008190672a5 */ /* 0x002fe4000f8e00ff */
[----:B------:R-:W-:Y:S02]  /*1510*/  UIMAD.WIDE.U32 UR4, UR30, UR11, URZ ;  /* 0x0000000b1e0472a5 */ /* 0x000fe4000f8e00ff */
[----:B--2---:R-:W-:Y:S02]  /*1520*/  UISETP.NE.AND UP2, UPT, UR12, 0x1, UPT ;  /* 0x000000010c00788c */ /* 0x004fe4000bf45270 */
[----:B------:R-:W-:Y:S01]  /*1530*/  UISETP.NE.AND UP1, UPT, UR10, 0x1, UPT ;  /* 0x000000010a00788c */ /* 0x000fe2000bf25270 */
[----:B------:R-:W-:-:S02]  /*1540*/  UMOV UR6, UR7 ;  /* 0x0000000700067c82 */ /* 0x000fc40008000000 */
[----:B------:R-:W-:Y:S01]  /*1550*/  UMOV UR4, UR5 ;  /* 0x0000000500047c82 */ /* 0x000fe20008000000 */
[----:B------:R-:W-:Y:S02]  /*1560*/  USHF.R.U32.HI UR6, URZ, UR9, UR6 ;  /* 0x00000009ff067299 */ /* 0x000fe40008011606 */
[----:B---3--:R-:W-:Y:S02]  /*1570*/  USHF.R.U32.HI UR4, URZ, UR13, UR4 ;  /* 0x0000000dff047299 */ /* 0x008fe40008011604 */
[----:B------:R-:W-:Y:S02]  /*1580*/  USEL UR5, UR25, UR6, !UP2 ;  /* 0x0000000619057287 */ /* 0x000fe4000d000000 */
[----:B------:R-:W-:-:S04]  /*1590*/  USEL UR4, UR30, UR4, !UP1 ;  /* 0x000000041e047287 */ /* 0x000fc8000c800000 */
[----:B------:R-:W-:Y:S02]  /*15a0*/  UIADD3 UR6, UPT, UPT, UR5, -UR4, URZ ;  /* 0x8000000405067290 */ /* 0x000fe4000fffe0ff */
[----:B------:R-:W-:Y:S02]  /*15b0*/  UIADD3 UR4, UPT, UPT, -UR5, UR4, URZ ;  /* 0x0000000405047290 */ /* 0x000fe4000fffe1ff */
[----:B------:R-:W-:Y:S02]  /*15c0*/  UIMAD UR30, UR6, UR10, UR30 ;  /* 0x0000000a061e72a4 */ /* 0x000fe4000f8e021e */
[----:B------:R-:W-:-:S12]  /*15d0*/  UIMAD UR25, UR4, UR12, UR25 ;  /* 0x0000000c041972a4 */ /* 0x000fd8000f8e0219 */
.L_x_19:
[----:B------:R-:W-:Y:S05]  /*15e0*/  BRA.U !UP5, `(.L_x_20) ;  /* 0x000000010d0c7547 */ /* 0x000fea000b800000 */
[----:B------:R-:W-:Y:S01]  /*15f0*/  UCGABAR_WAIT ;  /* 0x0000000000007dc7 */ /* 0x000fe20008000000 */
[----:B------:R-:W-:Y:S01]  /*1600*/  CCTL.IVALL ;  /* 0x00000000ff00798f */ /* 0x000fe20002000000 */
[----:B------:R-:W-:Y:S05]  /*1610*/  BRA `(.L_x_21) ;  /* 0x0000000000047947 */ /* 0x000fea0003800000 */
.L_x_20:
[----:B------:R-:W-:Y:S06]  /*1620*/  BAR.SYNC.DEFER_BLOCKING 0x0 ;  /* 0x0000000000007b1d */ /* 0x000fec0000010000 */
.L_x_21:
[----:B------:R-:W-:Y:S05]  /*1630*/  BRA.U UP0, `(.L_x_22) ;  /* 0x0000001100a07547 */ /* 0x000fea000b800000 */
[----:B------:R-:W1:Y:S01]  /*1640*/  LDCU UR6, c[0x0][0x38c] ;  /* 0x00007180ff0677ac */ /* 0x000e620008000800 */
[----:B------:R-:W2:Y:S01]  /*1650*/  S2UR UR7, SR_CgaCtaId ;  /* 0x00000000000779c3 */ /* 0x000ea20000008800 */
[----:B------:R-:W-:Y:S01]  /*1660*/  PLOP3.LUT P1, PT, PT, PT, UP3, 0x80, 0x8 ;  /* 0x000000000008781c */ /* 0x000fe20003f2f038 */
[----:B------:R-:W-:Y:S01]  /*1670*/  IMAD.MOV.U32 R12, RZ, RZ, 0x1 ;  /* 0x00000001ff0c7424 */ /* 0x000fe200078e00ff */
[----:B------:R-:W-:Y:S01]  /*1680*/  UMOV UR13, 0x400 ;  /* 0x00000400000d7882 */ /* 0x000fe20000000000 */
[----:B------:R-:W-:Y:S01]  /*1690*/  UISETP.NE.AND UP1, UPT, UR22, URZ, UPT ;  /* 0x000000ff1600728c */ /* 0x000fe2000bf25270 */
[----:B------:R-:W-:Y:S02]  /*16a0*/  ISETP.EQ.OR P2, PT, R0, RZ, P3 ;  /* 0x000000ff0000720c */ /* 0x000fe40001f42670 */
[----:B------:R-:W-:Y:S02]  /*16b0*/  CS2R R10, SRZ ;  /* 0x00000000000a7805 */ /* 0x000fe4000001ff00 */
[----:B------:R-:W-:Y:S01]  /*16c0*/  PLOP3.LUT P1, PT, P1, PT, PT, 0x8, 0x80 ;  /* 0x000000000080781c */ /* 0x000fe20000f2e170 */
[----:B------:R-:W-:Y:S01]  /*16d0*/  IMAD.MOV.U32 R9, RZ, RZ, RZ ;  /* 0x000000ffff097224 */ /* 0x000fe200078e00ff */
[----:B------:R-:W3:Y:S01]  /*16e0*/  LDCU UR41, c[0x0][0x370] ;  /* 0x00006e00ff2977ac */ /* 0x000ee20008000800 */
[----:B------:R-:W-:Y:S01]  /*16f0*/  IMAD.MOV.U32 R8, RZ, RZ, 0x1 ;  /* 0x00000001ff087424 */ /* 0x000fe200078e00ff */
[----:B------:R-:W4:Y:S01]  /*1700*/  LDCU.64 UR26, c[0x0][0x348] ;  /* 0x00006900ff1a77ac */ /* 0x000f220008000a00 */
[----:B-1----:R-:W-:-:S02]  /*1710*/  UIADD3 UR5, UPT, UPT, UR6, 0x1f, URZ ;  /* 0x0000001f06057890 */ /* 0x002fc4000fffe0ff */
[----:B------:R-:W-:Y:S02]  /*1720*/  USHF.R.U32.HI UR45, URZ, 0x5, UR28 ;  /* 0x00000005ff2d7899 */ /* 0x000fe4000801161c */
[----:B------:R-:W-:Y:S02]  /*1730*/  USHF.R.S32.HI UR4, URZ, 0x1f, UR5 ;  /* 0x0000001fff047899 */ /* 0x000fe40008011405 */
[----:B------:R-:W-:Y:S02]  /*1740*/  UIADD3 UR46, UPT, UPT, UR6, 0x3e, URZ ;  /* 0x0000003e062e7890 */ /* 0x000fe4000fffe0ff */
[----:B------:R-:W-:Y:S02]  /*1750*/  ULEA.HI UR4, UR4, UR5, URZ, 0x5 ;  /* 0x0000000504047291 */ /* 0x000fe4000f8f28ff */
[----:B------:R-:W-:Y:S02]  /*1760*/  UIADD3 UR5, UPT, UPT, UR6, -0x1, URZ ;  /* 0xffffffff06057890 */ /* 0x000fe4000fffe0ff */
[----:B------:R-:W-:-:S02]  /*1770*/  USHF.R.S32.HI UR43, URZ, 0x5, UR4 ;  /* 0x00000005ff2b7899 */ /* 0x000fc40008011404 */
[----:B------:R-:W-:Y:S02]  /*1780*/  UISETP.GE.U32.AND UP2, UPT, UR5, -0x3f, UPT ;  /* 0xffffffc10500788c */ /* 0x000fe4000bf46070 */
[----:B------:R-:W-:Y:S02]  /*1790*/  UISETP.LT.U32.AND UP0, UPT, UR43, 0x3, UPT ;  /* 0x000000032b00788c */ /* 0x000fe4000bf01070 */
[----:B--2---:R-:W-:Y:S02]  /*17a0*/  ULEA UR13, UR7, UR13, 0x18 ;  /* 0x0000000d070d7291 */ /* 0x004fe4000f8ec0ff */
[----:B------:R-:W-:Y:S02]  /*17b0*/  USEL UR42, UR43, 0x3, UP0 ;  /* 0x000000032b2a7887 */ /* 0x000fe40008000000 */
[----:B------:R-:W-:Y:S02]  /*17c0*/  ULEA UR29, UR28, UR13, 0x1 ;  /* 0x0000000d1c1d7291 */ /* 0x000fe4000f8e08ff */
[----:B------:R-:W-:-:S02]  /*17d0*/  UIADD3 UR21, UPT, UPT, UR42, -0x1, URZ ;  /* 0xffffffff2a157890 */ /* 0x000fc4000fffe0ff */
[----:B------:R-:W-:Y:S01]  /*17e0*/  @UP2 UIADD3 UR21, UPT, UPT, UR42, URZ, URZ ;  /* 0x000000ff2a152290 */ /* 0x000fe2000fffe0ff */
[----:B------:R-:W1:Y:S01]  /*17f0*/  LDCU UR39, c[0x0][0x374] ;  /* 0x00006e80ff2777ac */ /* 0x000e620008000800 */
[----:B------:R-:W-:Y:S02]  /*1800*/  USEL UR24, UR37, 0x2, UP1 ;  /* 0x0000000225187887 */ /* 0x000fe40008800000 */
[----:B------:R-:W-:Y:S02]  /*1810*/  UIADD3 UR29, UPT, UPT, UR29, 0x6400, URZ ;  /* 0x000064001d1d7890 */ /* 0x000fe4000fffe0ff */
[----:B------:R-:W-:Y:S02]  /*1820*/  UIADD3 UR44, UPT, UPT, UR43, -UR42, URZ ;  /* 0x8000002a2b2c7290 */ /* 0x000fe4000fffe0ff */
[----:B------:R-:W-:Y:S01]  /*1830*/  UIADD3 UR21, UPT, UPT, UR21, 0x1, URZ ;  /* 0x0000000115157890 */ /* 0x000fe2000fffe0ff */
[----:B---34-:R-:W-:-:S11]  /*1840*/  UMOV UR5, URZ ;  /* 0x000000ff00057c82 */ /* 0x018fd60008000000 */
.L_x_42:
[----:B------:R-:W2:Y:S02]  /*1850*/  S2UR UR4, SR_CgaCtaId ;  /* 0x00000000000479c3 */ /* 0x000ea40000008800 */
[----:B--2---:R-:W-:-:S09]  /*1860*/  UISETP.NE.AND UP0, UPT, UR4, URZ, UPT ;  /* 0x000000ff0400728c */ /* 0x004fd2000bf05270 */
[----:B-1----:R-:W-:Y:S05]  /*1870*/  BRA.U UP0, `(.L_x_23) ;  /* 0x0000000100287547 */ /* 0x002fea000b800000 */
[----:B------:R-:W-:Y:S02]  /*1880*/  LEA R0, R9, UR13, 0x3 ;  /* 0x0000000d09007c11 */ /* 0x000fe4000f8e18ff */
[----:B------:R-:W-:-:S04]  /*1890*/  SHF.L.U32 R3, R8, 0x1f, RZ ;  /* 0x0000001f08037819 */ /* 0x000fc800000006ff */
[----:B------:R-:W2:Y:S02]  /*18a0*/  SYNCS.PHASECHK.TRANS64.TRYWAIT P0, [R0+URZ+0xe0], R3 ;  /* 0x0000e003000075a7 */ /* 0x000ea400080011ff */
[----:B--2---:R-:W-:Y:S05]  /*18b0*/  @!P0 BRA `(.L_x_24) ;  /* 0x0000006000948947 */ /* 0x004fea0003800000 */
.L_x_121:
[----:B------:R3:W-:Y:S01]  /*18c0*/  SYNCS.ARRIVE.TRANS64.A1T0 RZ, [R0+URZ+0xd0], RZ ;  /* 0x0000d0ff00ff79a7 */ /* 0x0007e200081000ff */
[----:B------:R-:W-:-:S05]  /*18d0*/  VIADD R9, R9, 0x1 ;  /* 0x0000000109097836 */ /* 0x000fca0000000000 */
[----:B------:R-:W-:-:S04]  /*18e0*/  ISETP.NE.AND P0, PT, R9, 0x2, PT ;  /* 0x000000020900780c */ /* 0x000fc80003f05270 */
[----:B--2---:R-:W-:Y:S02]  /*18f0*/  SEL R3, RZ, 0x1, P0 ;  /* 0x00000001ff037807 */ /* 0x004fe40000000000 */
[----:B------:R-:W-:Y:S02]  /*1900*/  SEL R9, R9, RZ, P0 ;  /* 0x000000ff09097207 */ /* 0x000fe40000000000 */
[----:B------:R-:W-:-:S07]  /*1910*/  LOP3.LUT R8, R8, R3, RZ, 0x3c, !PT ;  /* 0x0000000308087212 */ /* 0x000fce00078e3cff */
.L_x_23:
[----:B------:R-:W-:Y:S01]  /*1920*/  ULEA UR4, UR5, UR13, 0x3 ;  /* 0x0000000d05047291 */ /* 0x000fe2000f8e18ff */
[----:B---3--:R-:W-:Y:S01]  /*1930*/  SHF.L.U32 R0, R12, 0x1f, RZ ;  /* 0x0000001f0c007819 */ /* 0x008fe200000006ff */
[----:B------:R-:W-:Y:S02]  /*1940*/  UISETP.GE.U32.AND UP0, UPT, UR46, 0x3f, UPT ;  /* 0x0000003f2e00788c */ /* 0x000fe4000bf06070 */
[----:B------:R-:W-:Y:S02]  /*1950*/  USHF.L.U32 UR11, UR30, 0x6, URZ ;  /* 0x000000061e0b7899 */ /* 0x000fe400080006ff */
[----:B------:R-:W-:Y:S01]  /*1960*/  ULEA UR35, UR25, UR45, 0x7 ;  /* 0x0000002d19237291 */ /* 0x000fe2000f8e38ff */
[----:B------:R-:W-:Y:S02]  /*1970*/  UMOV UR7, URZ ;  /* 0x000000ff00077c82 */ /* 0x000fe40008000000 */
[----:B------:R2:W3:Y:S02]  /*1980*/  SYNCS.PHASECHK.TRANS64.TRYWAIT P0, [UR4+0x18], R0 ;  /* 0x00001800ff0075a7 */ /* 0x0004e40008001104 */
[----:B------:R-:W-:Y:S07]  /*1990*/  BRA.U !UP0, `(.L_x_25) ;  /* 0x0000000108c07547 */ /* 0x000fee000b800000 */
[----:B------:R-:W-:Y:S01]  /*19a0*/  UMOV UR6, URZ ;  /* 0x000000ff00067c82 */ /* 0x000fe20008000000 */
[----:B------:R-:W-:-:S05]  /*19b0*/  UMOV UR4, UR5 ;  /* 0x0000000500047c82 */ /* 0x000fca0008000000 */
.L_x_31:
[----:B------:R-:W-:Y:S01]  /*19c0*/  ULEA UR33, UR4, UR13, 0x3 ;  /* 0x0000000d04217291 */ /* 0x000fe2000f8e18ff */
[----:B---3--:R-:W-:Y:S01]  /*19d0*/  @!P3 MOV R2, 0x3000 ;  /* 0x000030000002b802 */ /* 0x008fe20000000f00 */
[----:B-1-3--:R-:W-:Y:S10]  /*19e0*/  @P0 BRA `(.L_x_26) ;  /* 0x00000000000c0947 */ /* 0x00aff40003800000 */
[----:B------:R-:W-:-:S04]  /*19f0*/  SHF.L.U32 R3, R12, 0x1f, RZ ;  /* 0x0000001f0c037819 */ /* 0x000fc800000006ff */
[----:B------:R-:W3:Y:S02]  /*1a00*/  SYNCS.PHASECHK.TRANS64.TRYWAIT P0, [UR33+0x18], R3 ;  /* 0x00001803ff0075a7 */ /* 0x000ee40008001121 */
[----:B---3--:R-:W-:Y:S05]  /*1a10*/  @!P0 BRA `(.L_x_27) ;  /* 0x0000006000508947 */ /* 0x008fea0003800000 */
.L_x_26:
[----:B------:R3:W-:Y:S01]  /*1a20*/  @!P3 SYNCS.ARRIVE.TRANS64 RZ, [UR33], R2 ;  /* 0x00000002ffffb9a7 */ /* 0x0007e20008000021 */
[----:B------:R-:W-:-:S04]  /*1a30*/  ULOP3.LUT UR5, UR24, 0x2, URZ, 0xfc, !UPT ;  /* 0x0000000218057892 */ /* 0x000fc8000f8efcff */
[----:B------:R-:W-:-:S09]  /*1a40*/  UISETP.NE.AND UP0, UPT, UR5, 0x2, UPT ;  /* 0x000000020500788c */ /* 0x000fd2000bf05270 */
[----:B------:R-:W-:Y:S05]  /*1a50*/  BRA.U UP0, `(.L_x_28) ;  /* 0x0000000100047547 */ /* 0x000fea000b800000 */
[----:B-1----:R-:W-:Y:S05]  /*1a60*/  BPT.TRAP 0x1 ;  /* 0x000000040000795c */ /* 0x002fea0000300000 */
.L_x_28:
[----:B------:R-:W-:Y:S04]  /*1a70*/  BSSY.RECONVERGENT B0, `(.L_x_29) ;  /* 0x0000003000007945 */ /* 0x000fe80003800200 */
[----:B------:R-:W-:Y:S05]  /*1a80*/  @P2 BRA `(.L_x_30) ;  /* 0x0000000000042947 */ /* 0x000fea0003800000 */
[----:B-1----:R-:W-:Y:S05]  /*1a90*/  BPT.TRAP 0x1 ;  /* 0x000000040000795c */ /* 0x002fea0000300000 */
.L_x_30:
[----:B-1----:R-:W-:Y:S05]  /*1aa0*/  BSYNC.RECONVERGENT B0 ;  /* 0x0000000000007941 */ /* 0x002fea0003800200 */
.L_x_29:
[----:B------:R-:W-:Y:S02]  /*1ab0*/  UIADD3 UR5, UPT, UPT, UR4, 0x1, URZ ;  /* 0x0000000104057890 */ /* 0x000fe4000fffe0ff */
[----:B------:R-:W-:Y:S02]  /*1ac0*/  UIADD3 UR16, UP1, UPT, UR26, 0x80, URZ ;  /* 0x000000801a107890 */ /* 0x000fe4000ff3e0ff */
[----:B------:R-:W-:Y:S02]  /*1ad0*/  UISETP.NE.AND UP0, UPT, UR5, 0x3, UPT ;  /* 0x000000030500788c */ /* 0x000fe4000bf05270 */
[----:B------:R-:W-:Y:S02]  /*1ae0*/  USHF.L.U32 UR34, UR6, 0x5, URZ ;  /* 0x0000000506227899 */ /* 0x000fe400080006ff */
[----:B------:R-:W-:Y:S02]  /*1af0*/  USEL UR8, URZ, 0x1, UP0 ;  /* 0x00000001ff087887 */ /* 0x000fe40008000000 */
[----:B------:R-:W-:-:S02]  /*1b00*/  USEL UR5, UR5, URZ, UP0 ;  /* 0x000000ff05057287 */ /* 0x000fc40008000000 */
[----:B------:R-:W-:Y:S02]  /*1b10*/  UIADD3 UR14, UP0, UPT, UR26, 0x180, URZ ;  /* 0x000001801a0e7890 */ /* 0x000fe4000ff1e0ff */
[----:B------:R-:W-:Y:S01]  /*1b20*/  LOP3.LUT R12, R12, UR8, RZ, 0x3c, !PT ;  /* 0x000000080c0c7c12 */ /* 0x000fe2000f8e3cff */
[----:B------:R-:W-:Y:S02]  /*1b30*/  USHF.L.U32 UR8, UR4, 0xc, URZ ;  /* 0x0000000c04087899 */ /* 0x000fe400080006ff */
[----:B------:R-:W-:Y:S01]  /*1b40*/  ULEA UR7, UR5, UR13, 0x3 ;  /* 0x0000000d05077291 */ /* 0x000fe2000f8e18ff */
[----:B--2---:R-:W-:Y:S01]  /*1b50*/  SHF.L.U32 R0, R12, 0x1f, RZ ;  /* 0x0000001f0c007819 */ /* 0x004fe200000006ff */
[----:B------:R-:W-:Y:S02]  /*1b60*/  ULOP3.LUT UR4, UR8, UR28, URZ, 0xfc, !UPT ;  /* 0x0000001c08047292 */ /* 0x000fe4000f8efcff */
[----:B------:R-:W-:Y:S02]  /*1b70*/  UIADD3.X UR17, UPT, UPT, URZ, UR27, URZ, UP1, !UPT ;  /* 0x0000001bff117290 */ /* 0x000fe40008ffe4ff */
[----:B------:R-:W-:-:S02]  /*1b80*/  ULEA UR4, UR4, UR13, 0x1 ;  /* 0x0000000d04047291 */ /* 0x000fc4000f8e08ff */
[----:B------:R-:W-:Y:S01]  /*1b90*/  UIADD3 UR8, UPT, UPT, UR13, 0xc400, UR8 ;  /* 0x0000c4000d087890 */ /* 0x000fe2000fffe008 */
[----:B------:R4:W1:Y:S01]  /*1ba0*/  SYNCS.PHASECHK.TRANS64.TRYWAIT P0, [UR7+0x18], R0 ;  /* 0x00001800ff0075a7 */ /* 0x0008620008001107 */
[----:B------:R-:W-:Y:S02]  /*1bb0*/  UIADD3 UR32, UPT, UPT, UR4, 0x6400, URZ ;  /* 0x0000640004207890 */ /* 0x000fe4000fffe0ff */
[----:B------:R-:W-:Y:S01]  /*1bc0*/  UIADD3.X UR15, UPT, UPT, URZ, UR27, URZ, UP0, !UPT ;  /* 0x0000001bff0f7290 */ /* 0x000fe200087fe4ff */
[----:B------:R-:W-:Y:S01]  /*1bd0*/  UMOV UR7, 0x30000 ;  /* 0x0003000000077882 */ /* 0x000fe20000000000 */
[----:B------:R-:W-:Y:S01]  /*1be0*/  UMOV UR18, 0x0 ;  /* 0x0000000000127882 */ /* 0x000fe20000000000 */
[----:B------:R-:W-:Y:S01]  /*1bf0*/  UMOV UR19, 0x10000000 ;  /* 0x1000000000137882 */ /* 0x000fe20000000000 */
[----:B------:R-:W-:Y:S01]  /*1c00*/  UMOV UR12, UR36 ;  /* 0x00000024000c7c82 */ /* 0x000fe20008000000 */
[----:B------:R-:W-:Y:S01]  /*1c10*/  UMOV UR9, UR33 ;  /* 0x0000002100097c82 */ /* 0x000fe20008000000 */
[----:B------:R-:W-:Y:S01]  /*1c20*/  UMOV UR10, UR34 ;  /* 0x00000022000a7c82 */ /* 0x000fe20008000000 */
[----:B------:R2:W-:Y:S01]  /*1c30*/  UTMALDG.3D.MULTICAST [UR32], [UR16], UR7, desc[UR18] ;  /* 0x00001220100073b4 */ /* 0x0005e20008011807 */
[----:B------:R-:W-:Y:S01]  /*1c40*/  UIADD3 UR6, UPT, UPT, UR6, 0x1, URZ ;  /* 0x0000000106067890 */ /* 0x000fe2000fffe0ff */
[----:B------:R-:W-:-:S03]  /*1c50*/  UMOV UR4, UR5 ;  /* 0x0000000500047c82 */ /* 0x000fc60008000000 */
[----:B------:R-:W-:Y:S01]  /*1c60*/  UISETP.NE.AND UP0, UPT, UR6, UR21, UPT ;  /* 0x000000150600728c */ /* 0x000fe2000bf05270 */
[----:B------:R4:W-:Y:S01]  /*1c70*/  UTMALDG.3D [UR8], [UR14], desc[UR18] ;  /* 0x000012080e0075b4 */ /* 0x0009e20008011000 */
[----:B--2---:R-:W-:-:S07]  /*1c80*/  UMOV UR7, UR21 ;  /* 0x0000001500077c82 */ /* 0x004fce0008000000 */
[----:B----4-:R-:W-:Y:S05]  /*1c90*/  BRA.U UP0, `(.L_x_31) ;  /* 0xfffffffd00487547 */ /* 0x010fea000b83ffff */
.L_x_25:
[----:B------:R-:W-:Y:S01]  /*1ca0*/  ULEA UR4, UR5, UR13, 0x3 ;  /* 0x0000000d05047291 */ /* 0x000fe2000f8e18ff */
[----:B--2---:R-:W-:Y:S01]  /*1cb0*/  SHF.L.U32 R0, R12, 0x1f, RZ ;  /* 0x0000001f0c007819 */ /* 0x004fe200000006ff */
[----:B------:R-:W-:Y:S01]  /*1cc0*/  @!P1 SYNCS.ARRIVE.TRANS64.A1T0 RZ, [UR13+0x68], RZ ;  /* 0x000068ffffff99a7 */ /* 0x000fe2000810000d */
[----:B------:R-:W-:-:S06]  /*1cd0*/  UISETP.GT.AND UP0, UPT, UR43, UR42, UPT ;  /* 0x0000002a2b00728c */ /* 0x000fcc000bf04270 */
[----:B-1-3--:R1:W2:Y:S03]  /*1ce0*/  SYNCS.PHASECHK.TRANS64.TRYWAIT P0, [UR4+0x18], R0 ;  /* 0x00001800ff0075a7 */ /* 0x00a2a60008001104 */
[----:B------:R-:W-:Y:S05]  /*1cf0*/  BRA.U !UP0, `(.L_x_32) ;  /* 0x0000000108bc7547 */ /* 0x000fea000b800000 */
[----:B------:R-:W-:Y:S01]  /*1d00*/  UIADD3 UR25, UPT, UPT, UR44, UR7, URZ ;  /* 0x000000072c197290 */ /* 0x000fe2000fffe0ff */
[----:B------:R-:W-:-:S11]  /*1d10*/  UMOV UR4, UR5 ;  /* 0x0000000500047c82 */ /* 0x000fd60008000000 */
.L_x_38:
[----:B------:R-:W-:Y:S01]  /*1d20*/  ULEA UR17, UR4, UR13, 0x3 ;  /* 0x0000000d04117291 */ /* 0x000fe2000f8e18ff */
[----:B--2---:R-:W-:Y:S01]  /*1d30*/  @!P3 MOV R2, 0x3000 ;  /* 0x000030000002b802 */ /* 0x004fe20000000f00 */
[----:B--2-4-:R-:W-:Y:S10]  /*1d40*/  @P0 BRA `(.L_x_33) ;  /* 0x00000000000c0947 */ /* 0x014ff40003800000 */
[----:B------:R-:W-:-:S04]  /*1d50*/  SHF.L.U32 R3, R12, 0x1f, RZ ;  /* 0x0000001f0c037819 */ /* 0x000fc800000006ff */
[----:B------:R-:W2:Y:S02]  /*1d60*/  SYNCS.PHASECHK.TRANS64.TRYWAIT P0, [UR17+0x18], R3 ;  /* 0x00001803ff0075a7 */ /* 0x000ea40008001111 */
[----:B--2---:R-:W-:Y:S05]  /*1d70*/  @!P0 BRA `(.L_x_34) ;  /* 0x0000005c00908947 */ /* 0x004fea0003800000 */
.L_x_33:
[----:B------:R2:W-:Y:S01]  /*1d80*/  @!P3 SYNCS.ARRIVE.TRANS64 RZ, [UR17], R2 ;  /* 0x00000002ffffb9a7 */ /* 0x0005e20008000011 */
[----:B------:R-:W-:-:S04]  /*1d90*/  ULOP3.LUT UR5, UR24, 0x2, URZ, 0xfc, !UPT ;  /* 0x0000000218057892 */ /* 0x000fc8000f8efcff */
[----:B------:R-:W-:-:S09]  /*1da0*/  UISETP.NE.AND UP0, UPT, UR5, 0x2, UPT ;  /* 0x000000020500788c */ /* 0x000fd2000bf05270 */
[----:B------:R-:W-:Y:S05]  /*1db0*/  BRA.U UP0, `(.L_x_35) ;  /* 0x0000000100047547 */ /* 0x000fea000b800000 */
[----:B------:R-:W-:Y:S05]  /*1dc0*/  BPT.TRAP 0x1 ;  /* 0x000000040000795c */ /* 0x000fea0000300000 */
.L_x_35:
[----:B------:R-:W-:Y:S04]  /*1dd0*/  BSSY.RECONVERGENT B0, `(.L_x_36) ;  /* 0x0000003000007945 */ /* 0x000fe80003800200 */
[----:B------:R-:W-:Y:S05]  /*1de0*/  @P2 BRA `(.L_x_37) ;  /* 0x0000000000042947 */ /* 0x000fea0003800000 */
[----:B------:R-:W-:Y:S05]  /*1df0*/  BPT.TRAP 0x1 ;  /* 0x000000040000795c */ /* 0x000fea0000300000 */
.L_x_37:
[----:B------:R-:W-:Y:S05]  /*1e00*/  BSYNC.RECONVERGENT B0 ;  /* 0x0000000000007941 */ /* 0x000fea0003800200 */
.L_x_36:
        /* <DEDUP_REMOVED lines=8> */
[----:B------:R-:W-:Y:S02]  /*1e90*/  ULEA UR6, UR5, UR13, 0x3 ;  /* 0x0000000d05067291 */ /* 0x000fe4000f8e18ff */
[----:B------:R-:W-:Y:S01]  /*1ea0*/  ULEA UR8, UR4, UR13, 0xc ;  /* 0x0000000d04087291 */ /* 0x000fe2000f8e60ff */
[----:B-1----:R-:W-:Y:S01]  /*1eb0*/  SHF.L.U32 R0, R12, 0x1f, RZ ;  /* 0x0000001f0c007819 */ /* 0x002fe200000006ff */
[----:B------:R-:W-:Y:S02]  /*1ec0*/  ULEA UR16, UR4, UR29, 0xd ;  /* 0x0000001d04107291 */ /* 0x000fe4000f8e68ff */
[----:B------:R-:W-:Y:S02]  /*1ed0*/  UIADD3.X UR15, UPT, UPT, URZ, UR27, URZ, UP1, !UPT ;  /* 0x0000001bff0f7290 */ /* 0x000fe40008ffe4ff */
[----:B------:R-:W-:Y:S01]  /*1ee0*/  UIADD3 UR8, UPT, UPT, UR8, 0xc400, URZ ;  /* 0x0000c40008087890 */ /* 0x000fe2000fffe0ff */
[----:B------:R3:W4:Y:S01]  /*1ef0*/  SYNCS.PHASECHK.TRANS64.TRYWAIT P0, [UR6+0x18], R0 ;  /* 0x00001800ff0075a7 */ /* 0x0007220008001106 */
[----:B------:R-:W-:Y:S01]  /*1f00*/  UIADD3.X UR23, UPT, UPT, URZ, UR27, URZ, UP0, !UPT ;  /* 0x0000001bff177290 */ /* 0x000fe200087fe4ff */
[----:B------:R-:W-:Y:S01]  /*1f10*/  UMOV UR6, 0x30000 ;  /* 0x0003000000067882 */ /* 0x000fe20000000000 */
[----:B------:R-:W-:Y:S01]  /*1f20*/  UMOV UR30, 0x0 ;  /* 0x00000000001e7882 */ /* 0x000fe20000000000 */
[----:B------:R-:W-:Y:S01]  /*1f30*/  UMOV UR31, 0x10000000 ;  /* 0x10000000001f7882 */ /* 0x000fe20000000000 */
[----:B------:R-:W-:Y:S01]  /*1f40*/  UMOV UR19, UR35 ;  /* 0x0000002300137c82 */ /* 0x000fe20008000000 */
[----:B------:R-:W-:Y:S01]  /*1f50*/  UMOV UR20, UR36 ;  /* 0x0000002400147c82 */ /* 0x000fe20008000000 */
[----:B------:R-:W-:Y:S01]  /*1f60*/  UMOV UR12, UR36 ;  /* 0x00000024000c7c82 */ /* 0x000fe20008000000 */
[----:B------:R-:W-:Y:S01]  /*1f70*/  UMOV UR9, UR17 ;  /* 0x0000001100097c82 */ /* 0x000fe20008000000 */
[----:B------:R-:W-:Y:S01]  /*1f80*/  UMOV UR10, UR18 ;  /* 0x00000012000a7c82 */ /* 0x000fe20008000000 */
[----:B------:R3:W-:Y:S01]  /*1f90*/  UTMALDG.3D.MULTICAST [UR16], [UR14], UR6, desc[UR30] ;  /* 0x00001e100e0073b4 */ /* 0x0007e20008011806 */
[----:B------:R-:W-:Y:S01]  /*1fa0*/  UIADD3 UR7, UPT, UPT, UR7, 0x1, URZ ;  /* 0x0000000107077890 */ /* 0x000fe2000fffe0ff */
[----:B------:R-:W-:-:S03]  /*1fb0*/  UMOV UR4, UR5 ;  /* 0x0000000500047c82 */ /* 0x000fc60008000000 */
[----:B------:R-:W-:Y:S01]  /*1fc0*/  UISETP.NE.AND UP0, UPT, UR7, UR25, UPT ;  /* 0x000000190700728c */ /* 0x000fe2000bf05270 */
[----:B------:R3:W-:Y:S08]  /*1fd0*/  UTMALDG.3D [UR8], [UR22], desc[UR30] ;  /* 0x00001e08160075b4 */ /* 0x0007f00008011000 */
[----:B---3--:R-:W-:Y:S05]  /*1fe0*/  BRA.U UP0, `(.L_x_38) ;  /* 0xfffffffd004c7547 */ /* 0x008fea000b83ffff */
.L_x_32:
[C---:B------:R-:W-:Y:S01]  /*1ff0*/  LEA R3, R11.reuse, UR13, 0x3 ;  /* 0x0000000d0b037c11 */ /* 0x040fe2000f8e18ff */
[----:B------:R-:W-:Y:S01]  /*2000*/  NOP ;  /* 0x0000000000007918 */ /* 0x000fe20000000000 */
[----:B-1----:R-:W-:Y:S02]  /*2010*/  SHF.L.U32 R0, R10, 0x1f, RZ ;  /* 0x0000001f0a007819 */ /* 0x002fe400000006ff */
[----:B------:R-:W-:Y:S02]  /*2020*/  LEA R5, R11, UR13, 0x4 ;  /* 0x0000000d0b057c11 */ /* 0x000fe4000f8e20ff */
[----:B--2-4-:R-:W1:Y:S02]  /*2030*/  SYNCS.PHASECHK.TRANS64.TRYWAIT P0, [R3+URZ+0x70], R0 ;  /* 0x00007000030075a7 */ /* 0x014e6400080011ff */
[----:B-1----:R-:W-:Y:S05]  /*2040*/  @!P0 BRA `(.L_x_39) ;  /* 0x0000005800f48947 */ /* 0x002fea0003800000 */
.L_x_124:
[----:B------:R-:W2:Y:S01]  /*2050*/  LDS.128 R4, [R5+0x100] ;  /* 0x0001000005047984 */ /* 0x000ea20000000c00 */
[----:B------:R-:W-:Y:S01]  /*2060*/  UISETP.GE.AND UP0, UPT, UR40, 0x1, UPT ;  /* 0x000000012800788c */ /* 0x000fe2000bf06270 */
[----:B------:R-:W-:Y:S01]  /*2070*/  @!PT LDS RZ, [RZ] ;  /* 0x00000000fffff984 */ /* 0x000fe20000000800 */
[----:B------:R-:W-:Y:S01]  /*2080*/  @!PT LDS RZ, [RZ] ;  /* 0x00000000fffff984 */ /* 0x000fe20000000800 */
[----:B------:R-:W-:Y:S01]  /*2090*/  @!PT LDS RZ, [RZ] ;  /* 0x00000000fffff984 */ /* 0x000fe20000000800 */
[----:B------:R-:W-:Y:S01]  /*20a0*/  @!PT LDS RZ, [RZ] ;  /* 0x00000000fffff984 */ /* 0x000fe20000000800 */
[----:B------:R3:W-:Y:S06]  /*20b0*/  MEMBAR.ALL.CTA ;  /* 0x0000000000007992 */ /* 0x0007ec0000008000 */
[----:B---3--:R-:W3:Y:S01]  /*20c0*/  FENCE.VIEW.ASYNC.S ;  /* 0x00000000000073c6 */ /* 0x008ee20000000000 */
[----:B--2---:R-:W-:-:S13]  /*20d0*/  LOP3.LUT P0, RZ, R6, 0x1, RZ, 0xc0, !PT ;  /* 0x0000000106ff7812 */ /* 0x004fda000780c0ff */
[----:B---3--:R-:W-:Y:S01]  /*20e0*/  VOTEU.ANY UP1, P0 ;  /* 0x0000000000ff7886 */ /* 0x008fe20000020100 */
[----:B------:R-:W-:-:S13]  /*20f0*/  PLOP3.LUT P0, PT, PT, PT, UP1, 0x80, 0x8 ;  /* 0x000000000008781c */ /* 0x000fda0003f0f018 */
[----:B-1----:R-:W-:Y:S02]  /*2100*/  @P0 LOP3.LUT R0, R5, 0xffff, RZ, 0xc0, !PT ;  /* 0x0000ffff05000812 */ /* 0x002fe400078ec0ff */
[----:B------:R-:W-:Y:S02]  /*2110*/  @P0 MOV R2, R4 ;  /* 0x0000000400020202 */ /* 0x000fe40000000f00 */
[----:B------:R-:W-:Y:S01]  /*2120*/  @P0 R2UR UR6, R0 ;  /* 0x00000000000602ca */ /* 0x000fe200000e0000 */
[----:B------:R-:W-:Y:S01]  /*2130*/  VIADD R0, R3, 0x80 ;  /* 0x0000008003007836 */ /* 0x000fe20000000000 */
[----:B------:R-:W-:Y:S02]  /*2140*/  @P0 SHF.R.U32.HI R4, RZ, 0x10, R5 ;  /* 0x00000010ff040819 */ /* 0x000fe40000011605 */
[----:B------:R-:W-:Y:S02]  /*2150*/  @P0 R2UR UR7, R2 ;  /* 0x00000000020702ca */ /* 0x000fe400000e0000 */
[----:B------:R-:W-:-:S02]  /*2160*/  PRMT R0, RZ, 0x654, R0 ;  /* 0x00000654ff007816 */ /* 0x000fc40000000000 */
[----:B------:R-:W-:Y:S02]  /*2170*/  @P0 R2UR UR4, R4 ;  /* 0x00000000040402ca */ /* 0x000fe400000e0000 */
[----:B------:R1:W-:Y:S03]  /*2180*/  SYNCS.ARRIVE.TRANS64.RED.A1T0 RZ, [R0+URZ], RZ ;  /* 0x000000ff00ff79a7 */ /* 0x0003e600081004ff */
[----:B------:R-:W-:-:S04]  /*2190*/  @UP1 UMOV UR37, UR6 ;  /* 0x0000000600251c82 */ /* 0x000fc80008000000 */
[----:B------:R-:W-:-:S04]  /*21a0*/  @UP1 UMOV UR38, UR7 ;  /* 0x0000000700261c82 */ /* 0x000fc80008000000 */
[----:B------:R-:W-:Y:S01]  /*21b0*/  @UP1 UMOV UR36, UR4 ;  /* 0x0000000400241c82 */ /* 0x000fe20008000000 */
[----:B------:R-:W-:Y:S05]  /*21c0*/  BRA.U !UP0, `(.L_x_40) ;  /* 0x0000000108d47547 */ /* 0x000fea000b800000 */
[----:B------:R-:W2:Y:S01]  /*21d0*/  LDCU.128 UR16, c[0x0][0xb10] ;  /* 0x00016200ff1077ac */ /* 0x000ea20008000c00 */
[----:B------:R-:W3:Y:S01]  /*21e0*/  LDCU UR12, c[0x0][0xb20] ;  /* 0x00016400ff0c77ac */ /* 0x000ee20008000800 */
[----:B------:R-:W4:Y:S01]  /*21f0*/  LDCU UR20, c[0x0][0xb0c] ;  /* 0x00016180ff1477ac */ /* 0x000f220008000800 */
[----:B------:R-:W1:Y:S01]  /*2200*/  LDCU.64 UR8, c[0x0][0xb28] ;  /* 0x00016500ff0877ac */ /* 0x000e620008000a00 */
[----:B------:R-:W-:Y:S02]  /*2210*/  UISETP.NE.AND UP3, UPT, UR40, 0x1, UPT ;  /* 0x000000012800788c */ /* 0x000fe4000bf65270 */
[----:B--2---:R-:W-:Y:S02]  /*2220*/  UIMAD.WIDE.U32 UR10, UR39, UR19, URZ ;  /* 0x00000013270a72a5 */ /* 0x004fe4000f8e00ff */
[----:B------:R-:W-:Y:S02]  /*2230*/  UIMAD.WIDE.U32 UR6, UR41, UR16, URZ ;  /* 0x00000010290672a5 */ /* 0x000fe4000f8e00ff */
[----:B------:R-:W-:-:S02]  /*2240*/  UISETP.NE.AND UP0, UPT, UR18, 0x1, UPT ;  /* 0x000000011200788c */ /* 0x000fc4000bf05270 */
[----:B------:R-:W-:Y:S01]  /*2250*/  UIMAD.WIDE.U32 UR22, UR37, UR19, URZ ;  /* 0x00000013251672a5 */ /* 0x000fe2000f8e00ff */
[----:B------:R-:W-:Y:S02]  /*2260*/  UMOV UR10, UR11 ;  /* 0x0000000b000a7c82 */ /* 0x000fe40008000000 */
[----:B------:R-:W-:Y:S01]  /*2270*/  UMOV UR6, UR7 ;  /* 0x0000000700067c82 */ /* 0x000fe20008000000 */
[----:B---3--:R-:W-:Y:S02]  /*2280*/  USHF.R.U32.HI UR10, URZ, UR12, UR10 ;  /* 0x0000000cff0a7299 */ /* 0x008fe4000801160a */
[----:B------:R-:W-:Y:S02]  /*2290*/  USHF.R.U32.HI UR7, URZ, UR17, UR6 ;  /* 0x00000011ff077299 */ /* 0x000fe40008011606 */
[----:B----4-:R-:W-:Y:S02]  /*22a0*/  UISETP.NE.AND UP2, UPT, UR20, 0x1, UPT ;  /* 0x000000011400788c */ /* 0x010fe4000bf45270 */
[----:B------:R-:W-:-:S02]  /*22b0*/  USEL UR6, UR39, UR10, !UP0 ;  /* 0x0000000a27067287 */ /* 0x000fc4000c000000 */
[----:B------:R-:W-:Y:S02]  /*22c0*/  USEL UR7, UR41, UR7, !UP2 ;  /* 0x0000000729077287 */ /* 0x000fe4000d000000 */
[----:B-1----:R-:W-:Y:S01]  /*22d0*/  UIMAD.WIDE.U32 UR10, UR6, UR8, URZ ;  /* 0x00000008060a72a5 */ /* 0x002fe2000f8e00ff */
[----:B------:R-:W-:Y:S01]  /*22e0*/  UMOV UR4, UR23 ;  /* 0x0000001700047c82 */ /* 0x000fe20008000000 */
[----:B------:R-:W-:Y:S02]  /*22f0*/  UIMAD.WIDE.U32 UR14, UR38, UR16, URZ ;  /* 0x00000010260e72a5 */ /* 0x000fe4000f8e00ff */
[----:B------:R-:W-:-:S03]  /*2300*/  UIMAD.WIDE.U32 UR22, UR7, UR8, URZ ;  /* 0x00000008071672a5 */ /* 0x000fc6000f8e00ff */
[----:B------:R-:W-:Y:S01]  /*2310*/  UMOV UR10, UR11 ;  /* 0x0000000b000a7c82 */ /* 0x000fe20008000000 */
[----:B------:R-:W-:Y:S02]  /*2320*/  USHF.R.U32.HI UR4, URZ, UR12, UR4 ;  /* 0x0000000cff047299 */ /* 0x000fe40008011604 */
[----:B------:R-:W-:Y:S01]  /*2330*/  @UP3 USHF.R.U32.HI UR6, URZ, UR9, UR10 ;  /* 0x00000009ff063299 */ /* 0x000fe2000801160a */
[----:B------:R-:W-:Y:S01]  /*2340*/  UMOV UR14, UR15 ;  /* 0x0000000f000e7c82 */ /* 0x000fe20008000000 */
[----:B------:R-:W-:Y:S01]  /*2350*/  UMOV UR22, UR23 ;  /* 0x0000001700167c82 */ /* 0x000fe20008000000 */
[----:B------:R-:W-:Y:S02]  /*2360*/  USHF.R.U32.HI UR17, URZ, UR17, UR14 ;  /* 0x00000011ff117299 */ /* 0x000fe4000801160e */
[----:B------:R-:W-:Y:S02]  /*2370*/  USEL UR4, UR37, UR4, !UP0 ;  /* 0x0000000425047287 */ /* 0x000fe4000c000000 */
[----:B------:R-:W-:-:S02]  /*2380*/  @UP3 USHF.R.U32.HI UR7, URZ, UR9, UR22 ;  /* 0x00000009ff073299 */ /* 0x000fc40008011616 */
[----:B------:R-:W-:Y:S02]  /*2390*/  UIMAD UR10, UR40, UR6, URZ ;  /* 0x00000006280a72a4 */ /* 0x000fe4000f8e02ff */
[----:B------:R-:W-:Y:S02]  /*23a0*/  USEL UR6, UR38, UR17, !UP2 ;  /* 0x0000001126067287 */ /* 0x000fe4000d000000 */
[----:B------:R-:W-:Y:S02]  /*23b0*/  UIMAD UR12, UR40, UR7, URZ ;  /* 0x00000007280c72a4 */ /* 0x000fe4000f8e02ff */
[----:B------:R-:W-:Y:S02]  /*23c0*/  UISETP.GE.AND UP0, UPT, UR4, UR10, UPT ;  /* 0x0000000a0400728c */ /* 0x000fe4000bf06270 */
[----:B------:R-:W-:Y:S02]  /*23d0*/  UIMAD.WIDE.U32 UR10, UR4, UR8, URZ ;  /* 0x00000008040a72a5 */ /* 0x000fe4000f8e00ff */
[----:B------:R-:W-:-:S02]  /*23e0*/  UISETP.GE.OR UP0, UPT, UR6, UR12, UP0 ;  /* 0x0000000c0600728c */ /* 0x000fc40008706670 */
        /* <DEDUP_REMOVED lines=19> */
.L_x_40:
[----:B------:R-:W2:Y:S02]  /*2520*/  LDCU UR4, c[0x0][0xb30] ;  /* 0x00016600ff0477ac */ /* 0x000ea40008000800 */
[----:B--2---:R-:W-:-:S09]  /*2530*/  UISETP.NE.AND UP0, UPT, UR4, 0x1, UPT ;  /* 0x000000010400788c */ /* 0x004fd2000bf05270 */
[----:B------:R-:W-:Y:S05]  /*2540*/  BRA.U UP0, `(.L_x_41) ;  /* 0x0000000100447547 */ /* 0x000fea000b800000 */
[----:B------:R-:W2:Y:S01]  /*2550*/  LDCU.128 UR16, c[0x0][0xb10] ;  /* 0x00016200ff1077ac */ /* 0x000ea20008000c00 */
[----:B------:R-:W3:Y:S01]  /*2560*/  LDCU UR10, c[0x0][0xb0c] ;  /* 0x00016180ff0a77ac */ /* 0x000ee20008000800 */
[----:B------:R-:W4:Y:S01]  /*2570*/  LDCU UR11, c[0x0][0xb20] ;  /* 0x00016400ff0b77ac */ /* 0x000f220008000800 */
[----:B--2---:R-:W-:Y:S02]  /*2580*/  UIMAD.WIDE.U32 UR8, UR38, UR16, URZ ;  /* 0x00000010260872a5 */ /* 0x004fe4000f8e00ff */
[----:B------:R-:W-:Y:S02]  /*2590*/  UIMAD.WIDE.U32 UR6, UR37, UR19, URZ ;  /* 0x00000013250672a5 */ /* 0x000fe4000f8e00ff */
[----:B---3--:R-:W-:Y:S02]  /*25a0*/  UISETP.NE.AND UP2, UPT, UR10, 0x1, UPT ;  /* 0x000000010a00788c */ /* 0x008fe4000bf45270 */
[----:B------:R-:W-:Y:S01]  /*25b0*/  UISETP.NE.AND UP0, UPT, UR18, 0x1, UPT ;  /* 0x000000011200788c */ /* 0x000fe2000bf05270 */
[----:B------:R-:W-:-:S02]  /*25c0*/  UMOV UR8, UR9 ;  /* 0x0000000900087c82 */ /* 0x000fc40008000000 */
[----:B------:R-:W-:Y:S01]  /*25d0*/  UMOV UR4, UR7 ;  /* 0x0000000700047c82 */ /* 0x000fe20008000000 */
[----:B------:R-:W-:Y:S02]  /*25e0*/  USHF.R.U32.HI UR17, URZ, UR17, UR8 ;  /* 0x00000011ff117299 */ /* 0x000fe40008011608 */
[----:B----4-:R-:W-:Y:S02]  /*25f0*/  USHF.R.U32.HI UR4, URZ, UR11, UR4 ;  /* 0x0000000bff047299 */ /* 0x010fe40008011604 */
[----:B------:R-:W-:Y:S02]  /*2600*/  USEL UR6, UR38, UR17, !UP2 ;  /* 0x0000001126067287 */ /* 0x000fe4000d000000 */
[----:B------:R-:W-:-:S04]  /*2610*/  USEL UR4, UR37, UR4, !UP0 ;  /* 0x0000000425047287 */ /* 0x000fc8000c000000 */
[----:B------:R-:W-:Y:S02]  /*2620*/  UIADD3 UR7, UPT, UPT, UR6, -UR4, URZ ;  /* 0x8000000406077290 */ /* 0x000fe4000fffe0ff */
[----:B------:R-:W-:Y:S02]  /*2630*/  UIADD3 UR4, UPT, UPT, -UR6, UR4, URZ ;  /* 0x0000000406047290 */ /* 0x000fe4000fffe1ff */
[----:B------:R-:W-:Y:S02]  /*2640*/  UIMAD UR37, UR7, UR18, UR37 ;  /* 0x00000012072572a4 */ /* 0x000fe4000f8e0225 */
[----:B------:R-:W-:-:S12]  /*2650*/  UIMAD UR38, UR4, UR10, UR38 ;  /* 0x0000000a042672a4 */ /* 0x000fd8000f8e0226 */
.L_x_41:
[----:B------:R-:W-:Y:S01]  /*2660*/  VIADD R11, R11, 0x1 ;  /* 0x000000010b0b7836 */ /* 0x000fe20000000000 */
[----:B------:R-:W-:Y:S02]  /*2670*/  R2UR UR6, R87 ;  /* 0x00000000570672ca */ /* 0x000fe400000e0000 */
[----:B------:R-:W-:Y:S02]  /*2680*/  R2UR UR4, R86 ;  /* 0x00000000560472ca */ /* 0x000fe400000e0000 */
[C---:B------:R-:W-:Y:S02]  /*2690*/  ISETP.NE.AND P0, PT, R11.reuse, 0x2, PT ;  /* 0x000000020b00780c */ /* 0x040fe40003f05270 */
[----:B------:R-:W-:Y:S02]  /*26a0*/  PLOP3.LUT P1, PT, PT, PT, PT, 0x80, 0x8 ;  /* 0x000000000008781c */ /* 0x000fe40003f2f070 */
[----:B------:R-:W-:Y:S02]  /*26b0*/  SEL R3, RZ, 0x1, P0 ;  /* 0x00000001ff037807 */ /* 0x000fe40000000000 */
[----:B------:R-:W-:-:S02]  /*26c0*/  SEL R11, R11, RZ, P0 ;  /* 0x000000ff0b0b7207 */ /* 0x000fc40000000000 */
[----:B------:R-:W-:Y:S01]  /*26d0*/  LOP3.LUT R10, R10, R3, RZ, 0x3c, !PT ;  /* 0x000000030a0a7212 */ /* 0x000fe200078e3cff */
[----:B------:R-:W-:Y:S02]  /*26e0*/  UIADD3 UR25, UPT, UPT, UR38, UR6, URZ ;  /* 0x0000000626197290 */ /* 0x000fe4000fffe0ff */
[----:B------:R-:W-:Y:S01]  /*26f0*/  UIADD3 UR30, UPT, UPT, UR37, UR4, URZ ;  /* 0x00000004251e7290 */ /* 0x000fe2000fffe0ff */
[----:B------:R-:W-:Y:S11]  /*2700*/  BRA.U UP1, `(.L_x_42) ;  /* 0xfffffff101507547 */ /* 0x000ff6000b83ffff */
[----:B------:R-:W-:Y:S01]  /*2710*/  UIADD3 UR13, UPT, UPT, UR13, 0x18, URZ ;  /* 0x000000180d0d7890 */ /* 0x000fe2000fffe0ff */
[----:B------:R-:W-:-:S03]  /*2720*/  SHF.L.U32 R3, R12, 0x1f, RZ ;  /* 0x0000001f0c037819 */ /* 0x000fc600000006ff */
[----:B------:R-:W-:-:S09]  /*2730*/  ULEA UR4, UR5, UR13, 0x3 ;  /* 0x0000000d05047291 */ /* 0x000fd2000f8e18ff */
[----:B------:R-:W2:Y:S02]  /*2740*/  SYNCS.PHASECHK.TRANS64.TRYWAIT P0, [UR4], R3 ;  /* 0x00000003ff0075a7 */ /* 0x000ea40008001104 */
[----:B--2---:R-:W-:Y:S05]  /*2750*/  @!P0 BRA `(.L_x_43) ;  /* 0x0000005400448947 */ /* 0x004fea0003800000 */
.L_x_126:
[----:B------:R-:W-:-:S04]  /*2760*/  UIADD3 UR4, UPT, UPT, UR5, 0x1, URZ ;  /* 0x0000000105047890 */ /* 0x000fc8000fffe0ff */
[----:B------:R-:W-:-:S04]  /*2770*/  UISETP.NE.AND UP0, UPT, UR4, 0x3, UPT ;  /* 0x000000030400788c */ /* 0x000fc8000bf05270 */
[----:B------:R-:W-:Y:S02]  /*2780*/  USEL UR6, URZ, 0x1, UP0 ;  /* 0x00000001ff067887 */ /* 0x000fe40008000000 */
[----:B------:R-:W-:-:S04]  /*2790*/  USEL UR4, UR4, URZ, UP0 ;  /* 0x000000ff04047287 */ /* 0x000fc80008000000 */
[----:B------:R-:W-:Y:S01]  /*27a0*/  ULEA UR5, UR4, UR13, 0x3 ;  /* 0x0000000d04057291 */ /* 0x000fe2000f8e18ff */
[----:B------:R-:W-:-:S04]  /*27b0*/  LOP3.LUT R12, R12, UR6, RZ, 0x3c, !PT ;  /* 0x000000060c0c7c12 */ /* 0x000fc8000f8e3cff */
[----:B-1----:R-:W-:-:S04]  /*27c0*/  SHF.L.U32 R3, R12, 0x1f, RZ ;  /* 0x0000001f0c037819 */ /* 0x002fc800000006ff */
[----:B------:R-:W1:Y:S02]  /*27d0*/  SYNCS.PHASECHK.TRANS64.TRYWAIT P0, [UR5], R3 ;  /* 0x00000003ff0075a7 */ /* 0x000e640008001105 */
[----:B-1----:R-:W-:Y:S05]  /*27e0*/  @!P0 BRA `(.L_x_44) ;  /* 0x0000005400388947 */ /* 0x002fea0003800000 */
.L_x_128:
[----:B------:R-:W-:-:S04]  /*27f0*/  UIADD3 UR4, UPT, UPT, UR4, 0x1, URZ ;  /* 0x0000000104047890 */ /* 0x000fc8000fffe0ff */
[----:B------:R-:W-:-:S04]  /*2800*/  UISETP.NE.AND UP0, UPT, UR4, 0x3, UPT ;  /* 0x000000030400788c */ /* 0x000fc8000bf05270 */
[----:B------:R-:W-:Y:S02]  /*2810*/  USEL UR5, URZ, 0x1, UP0 ;  /* 0x00000001ff057887 */ /* 0x000fe40008000000 */
[----:B------:R-:W-:-:S04]  /*2820*/  USEL UR4, UR4, URZ, UP0 ;  /* 0x000000ff04047287 */ /* 0x000fc80008000000 */
[----:B------:R-:W-:Y:S01]  /*2830*/  ULEA UR4, UR4, UR13, 0x3 ;  /* 0x0000000d04047291 */ /* 0x000fe2000f8e18ff */
[----:B-1----:R-:W-:-:S04]  /*2840*/  LOP3.LUT R3, R12, UR5, RZ, 0x3c, !PT ;  /* 0x000000050c037c12 */ /* 0x002fc8000f8e3cff */
[----:B------:R-:W-:Y:S01]  /*2850*/  SHF.L.U32 R3, R3, 0x1f, RZ ;  /* 0x0000001f03037819 */ /* 0x000fe200000006ff */
[----:B------:R-:W-:-:S07]  /*2860*/  IMAD.U32 R0, RZ, RZ, UR4 ;  /* 0x00000004ff007e24 */ /* 0x000fce000f8e00ff */
.L_x_45:
[----:B-1----:R1:W2:Y:S02]  /*2870*/  SYNCS.PHASECHK.TRANS64.TRYWAIT P0, [R0+URZ], R3 ;  /* 0x00000003000075a7 */ /* 0x0022a400080011ff */
[----:B--2---:R-:W-:Y:S05]  /*2880*/  @!P0 NANOSLEEP.SYNCS 0x989680 ;  /* 0x009896800000895d */ /* 0x004fea0003900000 */
[----:B------:R-:W2:Y:S02]  /*2890*/  @!P0 SYNCS.PHASECHK.TRANS64 P0, [R0+URZ], R3 ;  /* 0x00000003000085a7 */ /* 0x000ea400080010ff */
[----:B--2---:R-:W-:Y:S05]  /*28a0*/  @P0 EXIT ;  /* 0x000000000000094d */ /* 0x004fea0003800000 */
[----:B------:R-:W-:Y:S05]  /*28b0*/  BRA `(.L_x_45) ;  /* 0xfffffffc00ec7947 */ /* 0x000fea000383ffff */
.L_x_22:
[----:B------:R-:W1:Y:S02]  /*28c0*/  S2UR UR4, SR_CgaCtaId ;  /* 0x00000000000479c3 */ /* 0x000e640000008800 */
[----:B-1----:R-:W-:-:S04]  /*28d0*/  UISETP.NE.AND UP0, UPT, UR4, URZ, UPT ;  /* 0x000000ff0400728c */ /* 0x002fc8000bf05270 */
[----:B------:R-:W-:-:S09]  /*28e0*/  UISETP.NE.OR UP0, UPT, UR22, 0x1, UP0 ;  /* 0x000000011600788c */ /* 0x000fd20008705670 */
[----:B------:R-:W-:Y:S05]  /*28f0*/  BRA.U UP0, `(.L_x_46) ;  /* 0x00000005004c7547 */ /* 0x000fea000b800000 */
[----:B------:R-:W1:Y:S01]  /*2900*/  S2UR UR5, SR_CgaCtaId ;  /* 0x00000000000579c3 */ /* 0x000e620000008800 */
[----:B------:R-:W-:Y:S01]  /*2910*/  UMOV UR4, 0x400 ;  /* 0x0000040000047882 */ /* 0x000fe20000000000 */
[----:B------:R-:W-:Y:S01]  /*2920*/  ISETP.GE.U32.AND P2, PT, R0, 0x2, PT ;  /* 0x000000020000780c */ /* 0x000fe20003f46070 */
[----:B------:R-:W-:Y:S01]  /*2930*/  IMAD.MOV.U32 R12, RZ, RZ, 0x1 ;  /* 0x00000001ff0c7424 */ /* 0x000fe200078e00ff */
[----:B------:R-:W-:Y:S02]  /*2940*/  CS2R R10, SRZ ;  /* 0x00000000000a7805 */ /* 0x000fe4000001ff00 */
[----:B------:R-:W-:Y:S01]  /*2950*/  CS2R R8, SRZ ;  /* 0x0000000000087805 */ /* 0x000fe2000001ff00 */
[----:B-1----:R-:W-:-:S03]  /*2960*/  ULEA UR6, UR5, UR4, 0x18 ;  /* 0x0000000405067291 */ /* 0x002fc6000f8ec0ff */
[----:B------:R-:W-:-:S09]  /*2970*/  UMOV UR5, URZ ;  /* 0x000000ff00057c82 */ /* 0x000fd20008000000 */
.L_x_50:
[----:B------:R-:W-:Y:S02]  /*2980*/  LEA R2, R8, UR6, 0x3 ;  /* 0x0000000608027c11 */ /* 0x000fe4000f8e18ff */
[----:B------:R-:W-:-:S03]  /*2990*/  SHF.L.U32 R5, R9, 0x1f, RZ ;  /* 0x0000001f09057819 */ /* 0x000fc600000006ff */
[----:B------:R-:W-:Y:S01]  /*29a0*/  VIADD R4, R2, 0xe0 ;  /* 0x000000e002047836 */ /* 0x000fe20000000000 */
[----:B------:R-:W1:Y:S02]  /*29b0*/  SYNCS.PHASECHK.TRANS64.TRYWAIT P0, [R2+URZ+0xd0], R5 ;  /* 0x0000d005020075a7 */ /* 0x000e6400080011ff */
[----:B-1----:R-:W-:Y:S05]  /*29c0*/  @!P0 BRA `(.L_x_47) ;  /* 0x0000005000d88947 */ /* 0x002fea0003800000 */
.L_x_129:
[----:B------:R-:W-:Y:S01]  /*29d0*/  ULEA UR4, UR5, UR6, 0x3 ;  /* 0x0000000605047291 */ /* 0x000fe2000f8e18ff */
[----:B------:R-:W-:Y:S02]  /*29e0*/  PRMT R4, RZ, 0x654, R4 ;  /* 0x00000654ff047816 */ /* 0x000fe40000000004 */
[----:B-1----:R-:W-:Y:S01]  /*29f0*/  SHF.L.U32 R5, R12, 0x1f, RZ ;  /* 0x0000001f0c057819 */ /* 0x002fe200000006ff */
[----:B------:R-:W-:Y:S01]  /*2a00*/  UIADD3 UR7, UPT, UPT, UR4, 0x70, URZ ;  /* 0x0000007004077890 */ /* 0x000fe2000fffe0ff */
[----:B------:R1:W-:Y:S05]  /*2a10*/  SYNCS.ARRIVE.TRANS64.RED.A1T0 RZ, [R4+URZ], RZ ;  /* 0x000000ff04ff79a7 */ /* 0x0003ea00081004ff */
[----:B------:R-:W-:Y:S01]  /*2a20*/  IMAD.U32 R7, RZ, RZ, UR7 ;  /* 0x00000007ff077e24 */ /* 0x000fe2000f8e00ff */
[----:B------:R-:W2:Y:S04]  /*2a30*/  SYNCS.PHASECHK.TRANS64.TRYWAIT P0, [UR4+0x80], R5 ;  /* 0x00008005ff0075a7 */ /* 0x000ea80008001104 */
[----:B------:R-:W-:Y:S01]  /*2a40*/  PRMT R6, R0, 0x654, R7 ;  /* 0x0000065400067816 */ /* 0x000fe20000000007 */
[----:B-1----:R-:W-:Y:S01]  /*2a50*/  @!P2 IMAD.MOV.U32 R4, RZ, RZ, 0x10 ;  /* 0x00000010ff04a424 */ /* 0x002fe200078e00ff */
[----:B--2---:R-:W-:Y:S06]  /*2a60*/  @!P0 BRA `(.L_x_48) ;  /* 0x0000005000c48947 */ /* 0x004fec0003800000 */
.L_x_131:
[----:B------:R-:W-:Y:S01]  /*2a70*/  ULEA UR8, UR5, UR6, 0x4 ;  /* 0x0000000605087291 */ /* 0x000fe2000f8e20ff */
[----:B------:R-:W-:Y:S01]  /*2a80*/  SEL R3, R6, R3, !P2 ;  /* 0x0000000306037207 */ /* 0x000fe20005000000 */
[----:B------:R-:W-:Y:S01]  /*2a90*/  UIADD3 UR9, UPT, UPT, UR4, 0x70, URZ ;  /* 0x0000007004097890 */ /* 0x000fe2000fffe0ff */
[----:B-1----:R-:W-:Y:S01]  /*2aa0*/  LEA R2, R11, UR6, 0x3 ;  /* 0x000000060b027c11 */ /* 0x002fe2000f8e18ff */
[----:B------:R-:W-:Y:S01]  /*2ab0*/  UIADD3 UR8, UPT, UPT, UR8, 0x100, URZ ;  /* 0x0000010008087890 */ /* 0x000fe2000fffe0ff */
[----:B------:R-:W-:Y:S01]  /*2ac0*/  SHF.L.U32 R5, R10, 0x1f, RZ ;  /* 0x0000001f0a057819 */ /* 0x000fe200000006ff */
[----:B------:R1:W-:Y:S01]  /*2ad0*/  @!P2 SYNCS.ARRIVE.TRANS64.RED RZ, [R3+URZ], R4 ;  /* 0x0000000403ffa9a7 */ /* 0x0003e200080004ff */
[----:B------:R-:W-:Y:S01]  /*2ae0*/  UIADD3 UR4, UPT, UPT, UR5, 0x1, URZ ;  /* 0x0000000105047890 */ /* 0x000fe2000fffe0ff */
[----:B------:R-:W-:-:S03]  /*2af0*/  VIADD R8, R8, 0x1 ;  /* 0x0000000108087836 */ /* 0x000fc60000000000 */
[----:B------:R-:W-:Y:S02]  /*2b00*/  UISETP.NE.AND UP0, UPT, UR4, 0x2, UPT ;  /* 0x000000020400788c */ /* 0x000fe4000bf05270 */
[----:B------:R-:W-:Y:S06]  /*2b10*/  UGETNEXTWORKID.BROADCAST [UR8], [UR9] ;  /* 0x00000000080073ca */ /* 0x000fec0008000100 */
[----:B------:R-:W-:Y:S01]  /*2b20*/  USEL UR7, URZ, 0x1, UP0 ;  /* 0x00000001ff077887 */ /* 0x000fe20008000000 */
[----:B------:R-:W-:Y:S01]  /*2b30*/  ISETP.NE.AND P0, PT, R8, 0x2, PT ;  /* 0x000000020800780c */ /* 0x000fe20003f05270 */
[----:B------:R-:W-:Y:S01]  /*2b40*/  USEL UR5, UR4, URZ, UP0 ;  /* 0x000000ff04057287 */ /* 0x000fe20008000000 */
[----:B------:R-:W2:Y:S03]  /*2b50*/  SYNCS.PHASECHK.TRANS64.TRYWAIT P1, [R2+URZ+0x70], R5 ;  /* 0x00007005020075a7 */ /* 0x000ea600080211ff */
[----:B------:R-:W-:Y:S01]  /*2b60*/  LOP3.LUT R12, R12, UR7, RZ, 0x3c, !PT ;  /* 0x000000070c0c7c12 */ /* 0x000fe2000f8e3cff */
[----:B-12---:R-:W-:Y:S07]  /*2b70*/  @!P1 BRA `(.L_x_49) ;  /* 0x0000005000989947 */ /* 0x006fee0003800000 */
.L_x_132:
[C---:B------:R-:W-:Y:S01]  /*2b80*/  LEA R4, R11.reuse, UR6, 0x4 ;  /* 0x000000060b047c11 */ /* 0x040fe2000f8e20ff */
[----:B-1----:R-:W-:Y:S01]  /*2b90*/  VIADD R2, R2, 0x80 ;  /* 0x0000008002027836 */ /* 0x002fe20000000000 */
[----:B------:R-:W-:Y:S01]  /*2ba0*/  SEL R8, R8, RZ, P0 ;  /* 0x000000ff08087207 */ /* 0x000fe20000000000 */
[----:B------:R-:W-:-:S03]  /*2bb0*/  VIADD R11, R11, 0x1 ;  /* 0x000000010b0b7836 */ /* 0x000fc60000000000 */
[----:B------:R-:W1:Y:S01]  /*2bc0*/  LDS.128 R4, [R4+0x100] ;  /* 0x0001000004047984 */ /* 0x000e620000000c00 */
[----:B------:R-:W-:Y:S02]  /*2bd0*/  PRMT R2, RZ, 0x654, R2 ;  /* 0x00000654ff027816 */ /* 0x000fe40000000002 */
[C---:B------:R-:W-:Y:S01]  /*2be0*/  ISETP.NE.AND P1, PT, R11.reuse, 0x2, PT ;  /* 0x000000020b00780c */ /* 0x040fe20003f25270 */
[----:B------:R-:W-:Y:S01]  /*2bf0*/  @!PT LDS RZ, [RZ] ;  /* 0x00000000fffff984 */ /* 0x000fe20000000800 */
[----:B------:R-:W-:Y:S01]  /*2c00*/  @!PT LDS RZ, [RZ] ;  /* 0x00000000fffff984 */ /* 0x000fe20000000800 */
[----:B------:R-:W-:Y:S01]  /*2c10*/  @!PT LDS RZ, [RZ] ;  /* 0x00000000fffff984 */ /* 0x000fe20000000800 */
[----:B------:R-:W-:Y:S01]  /*2c20*/  @!PT LDS RZ, [RZ] ;  /* 0x00000000fffff984 */ /* 0x000fe20000000800 */
[----:B------:R2:W-:Y:S06]  /*2c30*/  MEMBAR.ALL.CTA ;  /* 0x0000000000007992 */ /* 0x0005ec0000008000 */
[----:B--2---:R-:W2:Y:S01]  /*2c40*/  FENCE.VIEW.ASYNC.S ;  /* 0x00000000000073c6 */ /* 0x004ea20000000000 */
[----:B------:R-:W-:Y:S01]  /*2c50*/  SEL R11, R11, RZ, P1 ;  /* 0x000000ff0b0b7207 */ /* 0x000fe20000800000 */
[----:B--2---:R2:W-:Y:S01]  /*2c60*/  SYNCS.ARRIVE.TRANS64.RED.A1T0 RZ, [R2+URZ], RZ ;  /* 0x000000ff02ff79a7 */ /* 0x0045e200081004ff */
[----:B-1----:R-:W-:-:S02]  /*2c70*/  LOP3.LUT P3, RZ, R6, 0x1, RZ, 0xc0, !PT ;  /* 0x0000000106ff7812 */ /* 0x002fc4000786c0ff */
[----:B------:R-:W-:-:S04]  /*2c80*/  SEL R5, RZ, 0x1, P1 ;  /* 0x00000001ff057807 */ /* 0x000fc80000800000 */
[----:B------:R-:W-:Y:S02]  /*2c90*/  LOP3.LUT R10, R10, R5, RZ, 0x3c, !PT ;  /* 0x000000050a0a7212 */ /* 0x000fe400078e3cff */
[----:B--2---:R-:W-:-:S04]  /*2ca0*/  SEL R2, RZ, 0x1, P0 ;  /* 0x00000001ff027807 */ /* 0x004fc80000000000 */
[----:B------:R-:W-:Y:S01]  /*2cb0*/  LOP3.LUT R9, R9, R2, RZ, 0x3c, !PT ;  /* 0x0000000209097212 */ /* 0x000fe200078e3cff */
[----:B------:R-:W-:Y:S06]  /*2cc0*/  @P3 BRA `(.L_x_50) ;  /* 0xfffffffc002c3947 */ /* 0x000fec000383ffff */
[----:B------:R-:W-:Y:S01]  /*2cd0*/  ULEA UR4, UR5, UR6, 0x3 ;  /* 0x0000000605047291 */ /* 0x000fe2000f8e18ff */
[----:B------:R-:W-:-:S08]  /*2ce0*/  SHF.L.U32 R3, R12, 0x1f, RZ ;  /* 0x0000001f0c037819 */ /* 0x000fd000000006ff */
[----:B------:R-:W1:Y:S02]  /*2cf0*/  SYNCS.PHASECHK.TRANS64 P0, [UR4+0x80], R3 ;  /* 0x00008003ff0075a7 */ /* 0x000e640008001004 */
[----:B-1----:R-:W-:Y:S05]  /*2d00*/  @P0 BRA `(.L_x_51) ;  /* 0x0000000000080947 */ /* 0x002fea0003800000 */
[----:B------:R-:W1:Y:S02]  /*2d10*/  SYNCS.PHASECHK.TRANS64.TRYWAIT P0, [UR4+0x80], R3 ;  /* 0x00008003ff0075a7 */ /* 0x000e640008001104 */
[----:B-1----:R-:W-:Y:S05]  /*2d20*/  @!P0 BRA `(.L_x_52) ;  /* 0x0000005000408947 */ /* 0x002fea0003800000 */
.L_x_51:
[----:B------:R-:W-:-:S04]  /*2d30*/  UIADD3 UR7, UPT, UPT, UR5, 0x1, URZ ;  /* 0x0000000105077890 */ /* 0x000fc8000fffe0ff */
[----:B------:R-:W-:-:S04]  /*2d40*/  UISETP.NE.AND UP0, UPT, UR7, 0x2, UPT ;  /* 0x000000020700788c */ /* 0x000fc8000bf05270 */
[----:B------:R-:W-:Y:S02]  /*2d50*/  USEL UR8, URZ, 0x1, UP0 ;  /* 0x00000001ff087887 */ /* 0x000fe40008000000 */
[----:B------:R-:W-:-:S04]  /*2d60*/  USEL UR7, UR7, URZ, UP0 ;  /* 0x000000ff07077287 */ /* 0x000fc80008000000 */
[----:B------:R-:W-:Y:S01]  /*2d70*/  ULEA UR7, UR7, UR6, 0x3 ;  /* 0x0000000607077291 */ /* 0x000fe2000f8e18ff */
[----:B-1----:R-:W-:-:S04]  /*2d80*/  LOP3.LUT R3, R12, UR8, RZ, 0x3c, !PT ;  /* 0x000000080c037c12 */ /* 0x002fc8000f8e3cff */
[----:B------:R-:W-:-:S04]  /*2d90*/  SHF.L.U32 R0, R3, 0x1f, RZ ;  /* 0x0000001f03007819 */ /* 0x000fc800000006ff */
[----:B------:R-:W1:Y:S02]  /*2da0*/  SYNCS.PHASECHK.TRANS64 P0, [UR7+0x80], R0 ;  /* 0x00008000ff0075a7 */ /* 0x000e640008001007 */
[----:B-1----:R-:W-:Y:S05]  /*2db0*/  @P0 EXIT ;  /* 0x000000000000094d */ /* 0x002fea0003800000 */
[----:B------:R-:W-:Y:S02]  /*2dc0*/  SHF.L.U32 R3, R3, 0x1f, RZ ;  /* 0x0000001f03037819 */ /* 0x000fe400000006ff */
[----:B------:R-:W-:-:S07]  /*2dd0*/  MOV R0, UR7 ;  /* 0x0000000700007c02 */ /* 0x000fce0008000f00 */
.L_x_53:
[----:B-1----:R1:W2:Y:S02]  /*2de0*/  SYNCS.PHASECHK.TRANS64.TRYWAIT P0, [R0+URZ+0x80], R3 ;  /* 0x00008003000075a7 */ /* 0x0022a400080011ff */
[----:B--2---:R-:W-:Y:S05]  /*2df0*/  @!P0 NANOSLEEP.SYNCS 0x989680 ;  /* 0x009896800000895d */ /* 0x004fea0003900000 */
[----:B------:R-:W2:Y:S02]  /*2e00*/  @!P0 SYNCS.PHASECHK.TRANS64 P0, [R0+URZ+0x80], R3 ;  /* 0x00008003000085a7 */ /* 0x000ea400080010ff */
[----:B--2---:R-:W-:Y:S05]  /*2e10*/  @P0 EXIT ;  /* 0x000000000000094d */ /* 0x004fea0003800000 */
[----:B------:R-:W-:Y:S05]  /*2e20*/  BRA `(.L_x_53) ;  /* 0xfffffffc00ec7947 */ /* 0x000fea000383ffff */
.L_x_46:
[----:B------:R-:W-:Y:S05]  /*2e30*/  BRA.U UP4, `(.L_x_54) ;  /* 0x0000000d04887547 */ /* 0x000fea000b800000 */
[----:B------:R-:W1:Y:S01]  /*2e40*/  S2UR UR7, SR_CgaCtaId ;  /* 0x00000000000779c3 */ /* 0x000e620000008800 */
[----:B------:R-:W-:Y:S01]  /*2e50*/  UMOV UR4, 0x40 ;  /* 0x0000004000047882 */ /* 0x000fe20000000000 */
[----:B------:R-:W-:Y:S01]  /*2e60*/  NOP ;  /* 0x0000000000007918 */ /* 0x000fe20000000000 */
[----:B------:R-:W-:Y:S01]  /*2e70*/  UMOV UR6, 0x400 ;  /* 0x0000040000067882 */ /* 0x000fe20000000000 */
[----:B-1----:R-:W-:Y:S02]  /*2e80*/  ULEA UR5, UR7, UR4, 0x18 ;  /* 0x0000000407057291 */ /* 0x002fe4000f8ec0ff */
[----:B------:R-:W-:-:S07]  /*2e90*/  ULEA UR6, UR7, UR6, 0x18 ;  /* 0x0000000607067291 */ /* 0x000fce000f8ec0ff */
[----:B------:R-:W1:Y:S02]  /*2ea0*/  LDS.U8 R0, [UR5+0x1c] ;  /* 0x00001c05ff007984 */ /* 0x000e640008000000 */
[----:B-1----:R-:W-:-:S13]  /*2eb0*/  ISETP.NE.AND P0, PT, R0, RZ, PT ;  /* 0x000000ff0000720c */ /* 0x002fda0003f05270 */
[----:B------:R-:W-:Y:S05]  /*2ec0*/  @P0 BRA `(.L_x_55) ;  /* 0x0000000000580947 */ /* 0x000fea0003800000 */
[----:B------:R-:W-:-:S13]  /*2ed0*/  ELECT P0, URZ, PT ;  /* 0x0000000000ff782f */ /* 0x000fda0003800000 */
[----:B------:R-:W-:Y:S05]  /*2ee0*/  @!P0 BRA `(.L_x_56) ;  /* 0x0000000000608947 */ /* 0x000fea0003800000 */
[----:B------:R-:W-:Y:S01]  /*2ef0*/  UMOV UR4, 0x10 ;  /* 0x0000001000047882 */ /* 0x000fe20000000000 */
[----:B------:R-:W-:Y:S01]  /*2f00*/  HFMA2 R0, -RZ, RZ, 0, 5.9604644775390625e-08 ;  /* 0x00000001ff007431 */ /* 0x000fe200000001ff */
[----:B------:R-:W-:-:S03]  /*2f10*/  MOV R3, 0xffff ;  /* 0x0000ffff00037802 */ /* 0x000fc60000000f00 */
[----:B------:R-:W-:Y:S04]  /*2f20*/  DEPBAR.LE SB1, 0x36 ;  /* 0x00009d800000791a */ /* 0x000fe80000000000 */
[----:B------:R-:W1:Y:S02]  /*2f30*/  UTCATOMSWS.FIND_AND_SET.ALIGN UP0, UR4, UR4 ;  /* 0x00000004000475e3 */ /* 0x000e640008000800 */
[----:B-1----:R-:W-:Y:S01]  /*2f40*/  MOV R4, UR4 ;  /* 0x0000000400047c02 */ /* 0x002fe20008000f00 */
[----:B------:R-:W-:Y:S06]  /*2f50*/  BRA.U UP0, `(.L_x_57) ;  /* 0x0000000100187547 */ /* 0x000fec000b800000 */
.L_x_58:
[----:B------:R-:W-:Y:S05]  /*2f60*/  NANOSLEEP 0x64 ;  /* 0x000000640000795d */ /* 0x000fea0003800000 */
[----:B------:R-:W-:-:S05]  /*2f70*/  UMOV UR4, 0x10 ;  /* 0x0000001000047882 */ /* 0x000fca0000000000 */
[----:B------:R-:W-:Y:S04]  /*2f80*/  DEPBAR.LE SB1, 0x36 ;  /* 0x00009d800000791a */ /* 0x000fe80000000000 */
[----:B------:R-:W1:Y:S02]  /*2f90*/  UTCATOMSWS.FIND_AND_SET.ALIGN UP0, UR4, UR4 ;  /* 0x00000004000475e3 */ /* 0x000e640008000800 */
[----:B-1----:R-:W-:Y:S01]  /*2fa0*/  MOV R4, UR4 ;  /* 0x0000000400047c02 */ /* 0x002fe20008000f00 */
[----:B------:R-:W-:Y:S05]  /*2fb0*/  BRA.U !UP0, `(.L_x_58) ;  /* 0xfffffffd08e87547 */ /* 0x000fea000b83ffff */
.L_x_57:
[-C--:B------:R-:W-:Y:S02]  /*2fc0*/  SHF.L.U32 R3, R3, R4.reuse, RZ ;  /* 0x0000000403037219 */ /* 0x080fe400000006ff */
[----:B------:R-:W-:Y:S01]  /*2fd0*/  SHF.L.U32 R0, R0, R4, RZ ;  /* 0x0000000400007219 */ /* 0x000fe200000006ff */
[----:B------:R-:W-:Y:S02]  /*2fe0*/  IMAD.SHL.U32 R4, R4, 0x20, RZ ;  /* 0x0000002004047824 */ /* 0x000fe400078e00ff */
[----:B------:R1:W-:Y:S04]  /*2ff0*/  ATOMS.OR RZ, [UR5+0x14], R3 ;  /* 0x00001403ffff798c */ /* 0x0003e8000b000005 */
[----:B------:R1:W-:Y:S04]  /*3000*/  ATOMS.OR RZ, [UR5+0x18], R0 ;  /* 0x00001800ffff798c */ /* 0x0003e8000b000005 */
[----:B------:R1:W-:Y:S01]  /*3010*/  STS [UR6+0x120], R4 ;  /* 0x00012004ff007988 */ /* 0x0003e20008000806 */
[----:B------:R-:W-:Y:S05]  /*3020*/  BRA `(.L_x_56) ;  /* 0x0000000000107947 */ /* 0x000fea0003800000 */
.L_x_55:
[----:B------:R-:W-:Y:S02]  /*3030*/  MOV R0, 0xffffffff ;  /* 0xffffffff00007802 */ /* 0x000fe40000000f00 */
[----:B------:R-:W-:-:S03]  /*3040*/  MOV R4, 0x3070 ;  /* 0x0000307000047802 */ /* 0x000fc60000000f00 */
[----:B------:R1:W-:Y:S04]  /*3050*/  STS [UR6+0x120], R0 ;  /* 0x00012000ff007988 */ /* 0x0003e80008000806 */
[----:B-1---5:R-:W-:Y:S05]  /*3060*/  CALL.REL.NOINC `($__internal_1_$__cuda_sm10x_tcgen05_guardrail_trap_phase_invalid_during_alloc) ;  /* 0x0000005400147944 */ /* 0x022fea0003c00000 */
.L_x_56:
[----:B------:R-:W-:Y:S05]  /*3070*/  WARPSYNC.ALL ;  /* 0x0000000000007948 */ /* 0x000fea0003800000 */
[----:B------:R-:W2:Y:S01]  /*3080*/  S2UR UR4, SR_CgaCtaId ;  /* 0x00000000000479c3 */ /* 0x000ea20000008800 */
[----:B------:R-:W-:Y:S01]  /*3090*/  UMOV UR17, 0x400 ;  /* 0x0000040000117882 */ /* 0x000fe20000000000 */
[----:B------:R-:W-:-:S06]  /*30a0*/  NOP ;  /* 0x0000000000007918 */ /* 0x000fcc0000000000 */
[----:B------:R-:W-:Y:S06]  /*30b0*/  BAR.ARV 0x6, 0xa0 ;  /* 0x0182800000007b1d */ /* 0x000fec0000002000 */
[----:B------:R-:W3:Y:S01]  /*30c0*/  LDCU UR5, c[0x0][0x38c] ;  /* 0x00007180ff0577ac */ /* 0x000ee20008000800 */
[----:B------:R-:W-:Y:S01]  /*30d0*/  LOP3.LUT R2, R2, 0xffff, RZ, 0xc0, !PT ;  /* 0x0000ffff02027812 */ /* 0x000fe200078ec0ff */
[----:B------:R-:W-:Y:S01]  /*30e0*/  IMAD.MOV.U32 R11, RZ, RZ, 0x1 ;  /* 0x00000001ff0b7424 */ /* 0x000fe200078e00ff */
[----:B------:R-:W-:Y:S01]  /*30f0*/  CS2R R8, SRZ ;  /* 0x0000000000087805 */ /* 0x000fe2000001ff00 */
[----:B------:R-:W4:Y:S01]  /*3100*/  LDCU UR8, c[0x0][0x38c] ;  /* 0x00007180ff0877ac */ /* 0x000f220008000800 */
[----:B------:R-:W-:Y:S01]  /*3110*/  R2UR UR19, R2 ;  /* 0x00000000021372ca */ /* 0x000fe200000e0000 */
[----:B------:R-:W-:Y:S01]  /*3120*/  IMAD.MOV.U32 R10, RZ, RZ, RZ ;  /* 0x000000ffff0a7224 */ /* 0x000fe200078e00ff */
[----:B------:R-:W-:Y:S01]  /*3130*/  UMOV UR23, URZ ;  /* 0x000000ff00177c82 */ /* 0x000fe20008000000 */
[----:B------:R-:W-:Y:S01]  /*3140*/  UMOV UR14, URZ ;  /* 0x000000ff000e7c82 */ /* 0x000fe20008000000 */
[----:B--2---:R-:W-:Y:S01]  /*3150*/  ULEA UR17, UR4, UR17, 0x18 ;  /* 0x0000001104117291 */ /* 0x004fe2000f8ec0ff */
[----:B------:R-:W-:Y:S01]  /*3160*/  UMOV UR26, 0x0 ;  /* 0x00000000001a7882 */ /* 0x000fe20000000000 */
[----:B------:R-:W-:-:S02]  /*3170*/  UMOV UR27, 0x8100490 ;  /* 0x08100490001b7882 */ /* 0x000fc40000000000 */
[----:B------:R-:W-:Y:S02]  /*3180*/  UIADD3 UR6, UPT, UPT, UR17, 0x6400, URZ ;  /* 0x0000640011067890 */ /* 0x000fe4000fffe0ff */
[----:B------:R-:W-:Y:S02]  /*3190*/  UIADD3 UR7, UPT, UPT, UR17, 0xc400, URZ ;  /* 0x0000c40011077890 */ /* 0x000fe4000fffe0ff */
[----:B---3--:R-:W-:Y:S01]  /*31a0*/  UIADD3 UR5, UPT, UPT, UR5, 0x1f, URZ ;  /* 0x0000001f05057890 */ /* 0x008fe2000fffe0ff */
[----:B-1----:R-:W1:Y:S01]  /*31b0*/  LDS R0, [UR17+0x120] ;  /* 0x00012011ff007984 */ /* 0x002e620008000800 */
[----:B------:R-:W-:Y:S02]  /*31c0*/  USHF.R.U32.HI UR6, URZ, 0x4, UR6 ;  /* 0x00000004ff067899 */ /* 0x000fe40008011606 */
[----:B------:R-:W-:Y:S02]  /*31d0*/  USHF.R.S32.HI UR4, URZ, 0x1f, UR5 ;  /* 0x0000001fff047899 */ /* 0x000fe40008011405 */
[----:B------:R-:W-:-:S02]  /*31e0*/  ULOP3.LUT UR6, UR6, 0x3fff, URZ, 0xc0, !UPT ;  /* 0x00003fff06067892 */ /* 0x000fc4000f8ec0ff */
[----:B------:R-:W-:Y:S02]  /*31f0*/  ULEA.HI UR4, UR4, UR5, URZ, 0x5 ;  /* 0x0000000504047291 */ /* 0x000fe4000f8f28ff */
[----:B------:R-:W-:Y:S02]  /*3200*/  USHF.R.U32.HI UR5, URZ, 0x4, UR7 ;  /* 0x00000004ff057899 */ /* 0x000fe40008011607 */
[----:B------:R-:W-:Y:S02]  /*3210*/  USHF.R.S32.HI UR28, URZ, 0x5, UR4 ;  /* 0x00000005ff1c7899 */ /* 0x000fe40008011404 */
[----:B------:R-:W-:Y:S02]  /*3220*/  ULOP3.LUT UR5, UR5, 0x3fff, URZ, 0xc0, !UPT ;  /* 0x00003fff05057892 */ /* 0x000fe4000f8ec0ff */
[----:B------:R-:W-:Y:S02]  /*3230*/  UISETP.LT.AND UP0, UPT, UR28, 0x1, UPT ;  /* 0x000000011c00788c */ /* 0x000fe4000bf01270 */
[----:B------:R-:W-:-:S02]  /*3240*/  ULOP3.LUT UR20, UR6, 0x10000, URZ, 0xfc, !UPT ;  /* 0x0001000006147892 */ /* 0x000fc4000f8efcff */
[----:B------:R-:W-:Y:S02]  /*3250*/  USEL UR29, UR28, 0x1, !UP0 ;  /* 0x000000011c1d7887 */ /* 0x000fe4000c000000 */
[----:B------:R-:W-:Y:S02]  /*3260*/  ULOP3.LUT UR21, UR5, 0x10000, URZ, 0xfc, !UPT ;  /* 0x0001000005157892 */ /* 0x000fe4000f8efcff */
[----:B------:R-:W-:Y:S02]  /*3270*/  UIADD3 UR29, UPT, UPT, -UR29, URZ, URZ ;  /* 0x000000ff1d1d7290 */ /* 0x000fe4000fffe1ff */
[----:B----4-:R-:W-:Y:S01]  /*3280*/  UISETP.GE.AND UP4, UPT, UR8, 0x1, UPT ;  /* 0x000000010800788c */ /* 0x010fe2000bf86270 */
[----:B------:R-:W-:Y:S01]  /*3290*/  UMOV UR24, 0x0 ;  /* 0x0000000000187882 */ /* 0x000fe20000000000 */
[----:B------:R-:W-:Y:S01]  /*32a0*/  UMOV UR25, 0x8100490 ;  /* 0x0810049000197882 */ /* 0x000fe20000000000 */
[----:B-1----:R-:W-:-:S15]  /*32b0*/  R2UR UR30, R0 ;  /* 0x00000000001e72ca */ /* 0x002fde00000e0000 */
.L_x_65:
[----:B------:R-:W-:Y:S02]  /*32c0*/  LEA R0, R10, UR17, 0x3 ;  /* 0x000000110a007c11 */ /* 0x000fe4000f8e18ff */
[----:B------:R-:W-:Y:S02]  /*32d0*/  SHF.L.U32 R5, R9, 0x1f, RZ ;  /* 0x0000001f09057819 */ /* 0x000fe400000006ff */
[----:B------:R-:W-:Y:S01]  /*32e0*/  PLOP3.LUT P0, PT, PT, PT, UP4, 0x80, 0x8 ;  /* 0x000000000008781c */ /* 0x000fe20003f0f048 */
[----:B------:R-:W-:Y:S01]  /*32f0*/  VIADD R3, R0, 0x80 ;  /* 0x0000008000037836 */ /* 0x000fe20000000000 */
[----:B-1----:R-:W1:Y:S02]  /*3300*/  SYNCS.PHASECHK.TRANS64.TRYWAIT P1, [R0+URZ+0x70], R5 ;  /* 0x00007005000075a7 */ /* 0x002e6400080211ff */
[----:B-1-3--:R-:W-:Y:S09]  /*3310*/  @!P1 BRA `(.L_x_59) ;  /* 0x0000004800dc9947 */ /* 0x00aff20003800000 */
.L_x_134:
[----:B------:R-:W-:Y:S01]  /*3320*/  LEA R4, R10, UR17, 0x4 ;  /* 0x000000110a047c11 */ /* 0x000fe2000f8e20ff */
[----:B------:R-:W-:Y:S01]  /*3330*/  @UP4 ULEA UR4, UR14, UR17, 0x3 ;  /* 0x000000110e044291 */ /* 0x000fe2000f8e18ff */
[----:B------:R-:W-:Y:S01]  /*3340*/  PLOP3.LUT P2, PT, PT, PT, PT, 0x80, 0x8 ;  /* 0x000000000008781c */ /* 0x000fe20003f4f070 */
[----:B------:R-:W-:Y:S01]  /*3350*/  ULEA UR22, UR23, UR17, 0x3 ;  /* 0x0000001117167291 */ /* 0x000fe2000f8e18ff */
[----:B------:R-:W-:Y:S01]  /*3360*/  PRMT R3, RZ, 0x654, R3 ;  /* 0x00000654ff037816 */ /* 0x000fe20000000003 */
[----:B------:R-:W-:Y:S01]  /*3370*/  ULEA UR18, UR23, UR30, 0x6 ;  /* 0x0000001e17127291 */ /* 0x000fe2000f8e30ff */
[----:B-1----:R-:W1:Y:S01]  /*3380*/  LDS.128 R4, [R4+0x100] ;  /* 0x0001000004047984 */ /* 0x002e620000000c00 */
[----:B------:R-:W-:Y:S02]  /*3390*/  @P0 SHF.L.U32 R2, R8, 0x1f, RZ ;  /* 0x0000001f08020819 */ /* 0x000fe400000006ff */
[----:B------:R-:W-:Y:S01]  /*33a0*/  SHF.L.U32 R0, R11, 0x1f, RZ ;  /* 0x0000001f0b007819 */ /* 0x000fe200000006ff */
[----:B------:R-:W-:Y:S01]  /*33b0*/  @!PT LDS RZ, [RZ] ;  /* 0x00000000fffff984 */ /* 0x000fe20000000800 */
[----:B------:R-:W-:Y:S01]  /*33c0*/  @!PT LDS RZ, [RZ] ;  /* 0x00000000fffff984 */ /* 0x000fe20000000800 */
[----:B------:R-:W-:Y:S01]  /*33d0*/  @!PT LDS RZ, [RZ] ;  /* 0x00000000fffff984 */ /* 0x000fe20000000800 */
[----:B------:R-:W-:Y:S01]  /*33e0*/  @!PT LDS RZ, [RZ] ;  /* 0x00000000fffff984 */ /* 0x000fe20000000800 */
[----:B------:R2:W-:Y:S06]  /*33f0*/  MEMBAR.ALL.CTA ;  /* 0x0000000000007992 */ /* 0x0005ec0000008000 */
[----:B--2---:R-:W2:Y:S02]  /*3400*/  FENCE.VIEW.ASYNC.S ;  /* 0x00000000000073c6 */ /* 0x004ea40000000000 */
[----:B--2---:R2:W-:Y:S01]  /*3410*/  SYNCS.ARRIVE.TRANS64.RED.A1T0 RZ, [R3+URZ], RZ ;  /* 0x000000ff03ff79a7 */ /* 0x0045e200081004ff */
[----:B------:R2:W3:Y:S01]  /*3420*/  @P0 SYNCS.PHASECHK.TRANS64.TRYWAIT P2, [UR4], R2 ;  /* 0x00000002ff0005a7 */ /* 0x0004e20008041104 */
[----:B-1----:R-:W-:Y:S01]  /*3430*/  LOP3.LUT P1, RZ, R6, 0x1, RZ, 0xc0, !PT ;  /* 0x0000000106ff7812 */ /* 0x002fe2000782c0ff */
[----:B------:R-:W1:Y:S02]  /*3440*/  SYNCS.PHASECHK.TRANS64.TRYWAIT P0, [UR22+0xb0], R0 ;  /* 0x0000b000ff0075a7 */ /* 0x000e640008001116 */
[----:B-123--:R-:W-:Y:S10]  /*3450*/  @!P0 BRA `(.L_x_60) ;  /* 0x0000004800a08947 */ /* 0x00eff40003800000 */
.L_x_136:
[----:B------:R-:W-:Y:S01]  /*3460*/  IADD3 R10, PT, PT, R10, 0x1, RZ ;  /* 0x000000010a0a7810 */ /* 0x000fe20007ffe0ff */
[----:B------:R-:W-:Y:S06]  /*3470*/  BRA.U !UP4, `(.L_x_61) ;  /* 0x000000010c987547 */ /* 0x000fec000b800000 */
[----:B------:R-:W-:Y:S01]  /*3480*/  UPLOP3.LUT UP2, UPT, UPT, UPT, UPT, 0x40, 0x4 ;  /* 0x000000000004789c */ /* 0x000fe20003f4e870 */
[----:B------:R-:W-:Y:S01]  /*3490*/  UMOV UR16, UR29 ;  /* 0x0000001d00107c82 */ /* 0x000fe20008000000 */
[----:B------:R-:W-:Y:S01]  /*34a0*/  UMOV UR15, UR28 ;  /* 0x0000001c000f7c82 */ /* 0x000fe20008000000 */
[----:B------:R-:W-:-:S08]  /*34b0*/  UMOV UR6, UR14 ;  /* 0x0000000e00067c82 */ /* 0x000fd00008000000 */
.L_x_64:
[----:B------:R-:W-:Y:S02]  /*34c0*/  UIADD3 UR16, UPT, UPT, UR16, 0x1, URZ ;  /* 0x0000000110107890 */ /* 0x000fe4000fffe0ff */
[----:B--2---:R-:W-:Y:S02]  /*34d0*/  ULEA UR5, UR6, UR17, 0x3 ;  /* 0x0000001106057291 */ /* 0x004fe4000f8e18ff */
[----:B------:R-:W-:Y:S01]  /*34e0*/  UISETP.NE.AND UP3, UPT, UR16, URZ, UPT ;  /* 0x000000ff1000728c */ /* 0x000fe2000bf65270 */
[----:B---3--:R-:W-:Y:S10]  /*34f0*/  @P2 BRA `(.L_x_62) ;  /* 0x00000000000c2947 */ /* 0x008ff40003800000 */
[----:B-1----:R-:W-:Y:S04]  /*3500*/  SHF.L.U32 R3, R8, 0x1f, RZ ;  /* 0x0000001f08037819 */ /* 0x002fe800000006ff */
[----:B------:R-:W1:Y:S02]  /*3510*/  SYNCS.PHASECHK.TRANS64.TRYWAIT P0, [UR5], R3 ;  /* 0x00000003ff0075a7 */ /* 0x000e640008001105 */
[----:B-1----:R-:W-:Y:S05]  /*3520*/  @!P0 BRA `(.L_x_63) ;  /* 0x0000004800848947 */ /* 0x002fea0003800000 */
.L_x_62:
[----:B------:R-:W-:Y:S01]  /*3530*/  UISETP.NE.AND UP0, UPT, UR15, 0x1, UPT ;  /* 0x000000010f00788c */ /* 0x000fe2000bf05270 */
[----:B------:R-:W-:Y:S01]  /*3540*/  PLOP3.LUT P2, PT, PT, PT, PT, 0x80, 0x8 ;  /* 0x000000000008781c */ /* 0x000fe20003f4f070 */
[----:B------:R-:W-:Y:S02]  /*3550*/  UIADD3 UR4, UPT, UPT, UR6, 0x1, URZ ;  /* 0x0000000106047890 */ /* 0x000fe4000fffe0ff */
[----:B------:R-:W-:Y:S02]  /*3560*/  ULEA UR12, UR6, UR21, 0x8 ;  /* 0x00000015060c7291 */ /* 0x000fe4000f8e40ff */
[----:B------:R-:W-:Y:S01]  /*3570*/  UISETP.NE.AND UP1, UPT, UR4, 0x3, UPT ;  /* 0x000000030400788c */ /* 0x000fe2000bf25270 */
[----:B------:R-:W-:Y:S01]  /*3580*/  PLOP3.LUT P0, PT, PT, PT, UP0, 0x80, 0x8 ;  /* 0x000000000008781c */ /* 0x000fe20003f0f008 */
[----:B------:R-:W-:Y:S02]  /*3590*/  UIADD3 UR10, UPT, UPT, UR12, 0x2, URZ ;  /* 0x000000020c0a7890 */ /* 0x000fe4000fffe0ff */
[----:B------:R-:W-:Y:S02]  /*35a0*/  USEL UR7, URZ, 0x1, UP1 ;  /* 0x00000001ff077887 */ /* 0x000fe40008800000 */
[----:B------:R-:W-:Y:S02]  /*35b0*/  USEL UR14, UR4, URZ, UP1 ;  /* 0x000000ff040e7287 */ /* 0x000fe40008800000 */
[----:B------:R-:W-:Y:S02]  /*35c0*/  UIADD3 UR15, UPT, UPT, UR15, -0x1, URZ ;  /* 0xffffffff0f0f7890 */ /* 0x000fe4000fffe0ff */
[----:B------:R-:W-:Y:S01]  /*35d0*/  @UP0 ULEA UR4, UR14, UR17, 0x3 ;  /* 0x000000110e040291 */ /* 0x000fe2000f8e18ff */
[----:B------:R-:W-:Y:S01]  /*35e0*/  LOP3.LUT R8, R8, UR7, RZ, 0x3c, !PT ;  /* 0x0000000708087c12 */ /* 0x000fe2000f8e3cff */
[----:B------:R-:W-:Y:S01]  /*35f0*/  UIADD3 UR7, UPT, UPT, UR5, 0x18, URZ ;  /* 0x0000001805077890 */ /* 0x000fe2000fffe0ff */
[----:B------:R-:W-:Y:S02]  /*3600*/  UMOV UR13, 0x80004020 ;  /* 0x80004020000d7882 */ /* 0x000fe40000000000 */
[----:B-1----:R-:W-:Y:S01]  /*3610*/  @P0 SHF.L.U32 R0, R8, 0x1f, RZ ;  /* 0x0000001f08000819 */ /* 0x002fe200000006ff */
[----:B------:R-:W-:Y:S01]  /*3620*/  UMOV UR5, 0x80004020 ;  /* 0x8000402000057882 */ /* 0x000fe20000000000 */
[----:B------:R-:W-:Y:S01]  /*3630*/  UMOV UR11, 0x80004020 ;  /* 0x80004020000b7882 */ /* 0x000fe20000000000 */
[----:B------:R-:W-:Y:S01]  /*3640*/  UMOV UR9, 0x80004020 ;  /* 0x8000402000097882 */ /* 0x000fe20000000000 */
[----:B------:R2:W3:Y:S01]  /*3650*/  @P0 SYNCS.PHASECHK.TRANS64.TRYWAIT P2, [UR4], R0 ;  /* 0x00000000ff0005a7 */ /* 0x0004e20008041104 */
[----:B------:R-:W-:Y:S03]  /*3660*/  ULEA UR4, UR6, UR20, 0x9 ;  /* 0x0000001406047291 */ /* 0x000fe6000f8e48ff */
[----:B------:R-:W-:Y:S01]  /*3670*/  UMOV UR6, UR14 ;  /* 0x0000000e00067c82 */ /* 0x000fe20008000000 */
[----:B------:R-:W-:Y:S05]  /*3680*/  UIADD3 UR8, UPT, UPT, UR4, 0x2, URZ ;  /* 0x0000000204087890 */ /* 0x000fea000fffe0ff */
[----:B------:R2:W-:Y:S01]  /*3690*/  UTCHMMA gdesc[UR4], gdesc[UR12], tmem[UR18], tmem[UR26], idesc[UR27], UP2 ;  /* 0x00ff1a0c040075ea */ /* 0x0005e20009000012 */
[----:B------:R-:W-:Y:S03]  /*36a0*/  UPLOP3.LUT UP2, UPT, UPT, UPT, UPT, 0x80, 0x8 ;  /* 0x000000000008789c */ /* 0x000fe60003f4f070 */
[----:B------:R2:W-:Y:S01]  /*36b0*/  UTCHMMA gdesc[UR8], gdesc[UR10], tmem[UR18], tmem[UR24], idesc[UR25], UPT ;  /* 0x00ff180a080075ea */ /* 0x0005e2000b800012 */
[----:B------:R2:W-:Y:S01]  /*36c0*/  UTCBAR.MULTICAST [UR7], URZ, UR19 ;  /* 0x000000ff070073e9 */ /* 0x0005e20008000813 */
[----:B------:R-:W-:Y:S06]  /*36d0*/  BRA.U UP3, `(.L_x_64) ;  /* 0xfffffffd03787547 */ /* 0x000fec000b83ffff */
.L_x_61:
[----:B--2---:R-:W-:Y:S01]  /*36e0*/  UIADD3 UR4, UPT, UPT, UR23, 0x1, URZ ;  /* 0x0000000117047890 */ /* 0x004fe2000fffe0ff */
[C---:B------:R-:W-:Y:S01]  /*36f0*/  ISETP.NE.AND P0, PT, R10.reuse, 0x2, PT ;  /* 0x000000020a00780c */ /* 0x040fe20003f05270 */
[----:B------:R-:W-:Y:S02]  /*3700*/  UIADD3 UR5, UPT, UPT, UR22, 0x90, URZ ;  /* 0x0000009016057890 */ /* 0x000fe4000fffe0ff */
[----:B------:R-:W-:Y:S01]  /*3710*/  UISETP.NE.AND UP0, UPT, UR4, 0x4, UPT ;  /* 0x000000040400788c */ /* 0x000fe2000bf05270 */
[----:B-1----:R-:W-:Y:S02]  /*3720*/  SEL R0, RZ, 0x1, P0 ;  /* 0x00000001ff007807 */ /* 0x002fe40000000000 */
[----:B------:R-:W-:Y:S01]  /*3730*/  SEL R10, R10, RZ, P0 ;  /* 0x000000ff0a0a7207 */ /* 0x000fe20000000000 */
[----:B------:R-:W-:Y:S01]  /*3740*/  USEL UR6, URZ, 0x1, UP0 ;  /* 0x00000001ff067887 */ /* 0x000fe20008000000 */
[----:B------:R-:W-:Y:S01]  /*3750*/  LOP3.LUT R9, R9, R0, RZ, 0x3c, !PT ;  /* 0x0000000009097212 */ /* 0x000fe200078e3cff */
[----:B------:R-:W-:Y:S01]  /*3760*/  USEL UR23, UR4, URZ, UP0 ;  /* 0x000000ff04177287 */ /* 0x000fe20008000000 */
[----:B------:R1:W-:Y:S03]  /*3770*/  UTCBAR [UR5], URZ ;  /* 0x000000ff050073e9 */ /* 0x0003e600080000ff */
[----:B------:R-:W-:Y:S01]  /*3780*/  LOP3.LUT R11, R11, UR6, RZ, 0x3c, !PT ;  /* 0x000000060b0b7c12 */ /* 0x000fe2000f8e3cff */
[----:B------:R-:W-:Y:S07]  /*3790*/  @P1 BRA `(.L_x_65) ;  /* 0xfffffff800c81947 */ /* 0x000fee000383ffff */
[----:B------:R-:W2:Y:S01]  /*37a0*/  S2UR UR8, SR_CgaCtaId ;  /* 0x00000000000879c3 */ /* 0x000ea20000008800 */
[----:B------:R-:W-:Y:S01]  /*37b0*/  ELECT P0, URZ, PT ;  /* 0x0000000000ff782f */ /* 0x000fe20003800000 */
[----:B------:R-:W-:Y:S01]  /*37c0*/  IMAD.MOV.U32 R0, RZ, RZ, 0x1 ;  /* 0x00000001ff007424 */ /* 0x000fe200078e00ff */
[----:B------:R-:W-:Y:S01]  /*37d0*/  UIADD3 UR17, UPT, UPT, UR17, 0xb0, URZ ;  /* 0x000000b011117890 */ /* 0x000fe2000fffe0ff */
[----:B------:R-:W-:Y:S01]  /*37e0*/  SHF.L.U32 R3, R11, 0x1f, RZ ;  /* 0x0000001f0b037819 */ /* 0x000fe200000006ff */
[----:B------:R-:W-:-:S03]  /*37f0*/  UMOV UR4, 0x40 ;  /* 0x0000004000047882 */ /* 0x000fc60000000000 */
[----:B------:R-:W-:Y:S01]  /*3800*/  UVIRTCOUNT.DEALLOC.SMPOOL 0x80 ;  /* 0x000000800000784c */ /* 0x000fe20000000000 */
[----:B--2---:R-:W-:Y:S02]  /*3810*/  ULEA UR8, UR8, UR4, 0x18 ;  /* 0x0000000408087291 */ /* 0x004fe4000f8ec0ff */
[----:B------:R-:W-:-:S07]  /*3820*/  ULEA UR4, UR23, UR17, 0x3 ;  /* 0x0000001117047291 */ /* 0x000fce000f8e18ff */
[----:B------:R2:W-:Y:S02]  /*3830*/  @P0 STS.U8 [UR8+0x1c], R0 ;  /* 0x00001c00ff000988 */ /* 0x0005e40008000008 */
[----:B------:R-:W4:Y:S02]  /*3840*/  SYNCS.PHASECHK.TRANS64.TRYWAIT P0, [UR4], R3 ;  /* 0x00000003ff0075a7 */ /* 0x000f240008001104 */
[----:B--2-4-:R-:W-:Y:S05]  /*3850*/  @!P0 BRA `(.L_x_66) ;  /* 0x0000004400d08947 */ /* 0x014fea0003800000 */
.L_x_139:
[----:B------:R-:W-:-:S04]  /*3860*/  UIADD3 UR4, UPT, UPT, UR23, 0x1, URZ ;  /* 0x0000000117047890 */ /* 0x000fc8000fffe0ff */
[----:B------:R-:W-:-:S04]  /*3870*/  UISETP.NE.AND UP0, UPT, UR4, 0x4, UPT ;  /* 0x000000040400788c */ /* 0x000fc8000bf05270 */
[----:B------:R-:W-:Y:S02]  /*3880*/  USEL UR6, URZ, 0x1, UP0 ;  /* 0x00000001ff067887 */ /* 0x000fe40008000000 */
[----:B------:R-:W-:-:S04]  /*3890*/  USEL UR4, UR4, URZ, UP0 ;  /* 0x000000ff04047287 */ /* 0x000fc80008000000 */
[----:B-1----:R-:W-:Y:S01]  /*38a0*/  ULEA UR5, UR4, UR17, 0x3 ;  /* 0x0000001104057291 */ /* 0x002fe2000f8e18ff */
[----:B------:R-:W-:-:S04]  /*38b0*/  LOP3.LUT R2, R11, UR6, RZ, 0x3c, !PT ;  /* 0x000000060b027c12 */ /* 0x000fc8000f8e3cff */
[----:B--2---:R-:W-:-:S04]  /*38c0*/  SHF.L.U32 R3, R2, 0x1f, RZ ;  /* 0x0000001f02037819 */ /* 0x004fc800000006ff */
[----:B------:R-:W1:Y:S02]  /*38d0*/  SYNCS.PHASECHK.TRANS64.TRYWAIT P0, [UR5], R3 ;  /* 0x00000003ff0075a7 */ /* 0x000e640008001105 */
[----:B-1----:R-:W-:Y:S05]  /*38e0*/  @!P0 BRA `(.L_x_67) ;  /* 0x0000004400c48947 */ /* 0x002fea0003800000 */
.L_x_141:
        /* <DEDUP_REMOVED lines=9> */
.L_x_143:
[----:B------:R-:W-:-:S04]  /*3980*/  UIADD3 UR4, UPT, UPT, UR4, 0x1, URZ ;  /* 0x0000000104047890 */ /* 0x000fc8000fffe0ff */
[----:B------:R-:W-:-:S04]  /*3990*/  UISETP.NE.AND UP0, UPT, UR4, 0x4, UPT ;  /* 0x000000040400788c */ /* 0x000fc8000bf05270 */
[----:B------:R-:W-:Y:S02]  /*39a0*/  USEL UR5, URZ, 0x1, UP0 ;  /* 0x00000001ff057887 */ /* 0x000fe40008000000 */
[----:B------:R-:W-:-:S04]  /*39b0*/  USEL UR4, UR4, URZ, UP0 ;  /* 0x000000ff04047287 */ /* 0x000fc80008000000 */
[----:B------:R-:W-:Y:S01]  /*39c0*/  ULEA UR4, UR4, UR17, 0x3 ;  /* 0x0000001104047291 */ /* 0x000fe2000f8e18ff */
[----:B-1----:R-:W-:-:S04]  /*39d0*/  LOP3.LUT R3, R2, UR5, RZ, 0x3c, !PT ;  /* 0x0000000502037c12 */ /* 0x002fc8000f8e3cff */
[----:B------:R-:W-:-:S04]  /*39e0*/  SHF.L.U32 R3, R3, 0x1f, RZ ;  /* 0x0000001f03037819 */ /* 0x000fc800000006ff */
[----:B------:R-:W1:Y:S02]  /*39f0*/  SYNCS.PHASECHK.TRANS64.TRYWAIT P0, [UR4], R3 ;  /* 0x00000003ff0075a7 */ /* 0x000e640008001104 */
[----:B-1----:R-:W-:Y:S05]  /*3a00*/  @!P0 BRA `(.L_x_69) ;  /* 0x0000004400ac8947 */ /* 0x002fea0003800000 */
.L_x_145:
[----:B------:R-:W-:Y:S01]  /*3a10*/  NOP ;  /* 0x0000000000007918 */ /* 0x000fe20000000000 */
[----:B-1----:R-:W1:Y:S01]  /*3a20*/  LDS R0, [UR8+0x14] ;  /* 0x00001408ff007984 */ /* 0x002e620008000800 */
[----:B------:R-:W-:Y:S01]  /*3a30*/  ULOP3.LUT UR4, UR30, 0xffff, URZ, 0xc0, !UPT ;  /* 0x0000ffff1e047892 */ /* 0x000fe2000f8ec0ff */
[----:B------:R-:W-:Y:S01]  /*3a40*/  UMOV UR5, 0xffff ;  /* 0x0000ffff00057882 */ /* 0x000fe20000000000 */
[----:B------:R-:W-:Y:S02]  /*3a50*/  UMOV UR6, 0x1 ;  /* 0x0000000100067882 */ /* 0x000fe40000000000 */
[----:B------:R-:W-:-:S04]  /*3a60*/  USHF.R.U32.HI UR4, URZ, 0x5, UR4 ;  /* 0x00000005ff047899 */ /* 0x000fc80008011604 */
[----:B------:R-:W-:Y:S02]  /*3a70*/  USHF.L.U32 UR5, UR5, UR4, URZ ;  /* 0x0000000405057299 */ /* 0x000fe400080006ff */
[----:B------:R-:W-:-:S04]  /*3a80*/  USHF.L.U32 UR4, UR6, UR4, URZ ;  /* 0x0000000406047299 */ /* 0x000fc800080006ff */
[----:B-1----:R-:W-:-:S04]  /*3a90*/  LOP3.LUT R0, R0, UR5, RZ, 0xc0, !PT ;  /* 0x0000000500007c12 */ /* 0x002fc8000f8ec0ff */
[----:B------:R-:W-:-:S13]  /*3aa0*/  ISETP.NE.AND P0, PT, R0, UR5, PT ;  /* 0x0000000500007c0c */ /* 0x000fda000bf05270 */
[----:B------:R-:W-:Y:S05]  /*3ab0*/  @P0 BRA `(.L_x_70) ;  /* 0x0000000000580947 */ /* 0x000fea0003800000 */
[----:B------:R-:W1:Y:S02]  /*3ac0*/  LDS R0, [UR8+0x18] ;  /* 0x00001808ff007984 */ /* 0x000e640008000800 */
[----:B-1----:R-:W-:-:S04]  /*3ad0*/  LOP3.LUT R0, R0, UR4, RZ, 0xc0, !PT ;  /* 0x0000000400007c12 */ /* 0x002fc8000f8ec0ff */
[----:B------:R-:W-:-:S13]  /*3ae0*/  ISETP.NE.AND P0, PT, R0, UR4, PT ;  /* 0x0000000400007c0c */ /* 0x000fda000bf05270 */
[----:B------:R-:W-:Y:S05]  /*3af0*/  @P0 BRA `(.L_x_71) ;  /* 0x00000000003c0947 */ /* 0x000fea0003800000 */
[----:B------:R-:W1:Y:S01]  /*3b00*/  S2R R2, SR_LANEID ;  /* 0x0000000000027919 */ /* 0x000e620000000000 */
[----:B------:R-:W-:Y:S01]  /*3b10*/  ULOP3.LUT UR5, URZ, UR5, URZ, 0x33, !UPT ;  /* 0x00000005ff057292 */ /* 0x000fe2000f8e33ff */
[----:B------:R-:W-:Y:S01]  /*3b20*/  LOP3.LUT R4, RZ, UR4, RZ, 0x33, !PT ;  /* 0x00000004ff047c12 */ /* 0x000fe2000f8e33ff */
[----:B------:R-:W-:Y:S02]  /*3b30*/  VOTEU.ANY UR4, UPT, PT ;  /* 0x0000000000047886 */ /* 0x000fe400038e0100 */
[----:B------:R-:W-:Y:S01]  /*3b40*/  UFLO.U32 UR4, UR4 ;  /* 0x00000004000472bd */ /* 0x000fe200080e0000 */
[----:B------:R-:W2:Y:S01]  /*3b50*/  REDUX UR6, R4 ;  /* 0x00000000040673c4 */ /* 0x000ea20000000000 */
[----:B------:R-:W-:-:S06]  /*3b60*/  IMAD.U32 R0, RZ, RZ, UR5 ;  /* 0x00000005ff007e24 */ /* 0x000fcc000f8e00ff */
[----:B------:R4:W-:Y:S01]  /*3b70*/  UTCATOMSWS.AND URZ, UR5 ;  /* 0x0000000500ff79e3 */ /* 0x0009e20008000000 */
[----:B------:R-:W3:Y:S01]  /*3b80*/  REDUX UR7, R0 ;  /* 0x00000000000773c4 */ /* 0x000ee20000000000 */
[----:B-1----:R-:W-:Y:S01]  /*3b90*/  ISETP.EQ.U32.AND P0, PT, R2, UR4, PT ;  /* 0x0000000402007c0c */ /* 0x002fe2000bf02070 */
[----:B--2---:R-:W-:Y:S01]  /*3ba0*/  IMAD.U32 R2, RZ, RZ, UR6 ;  /* 0x00000006ff027e24 */ /* 0x004fe2000f8e00ff */
[----:B---3--:R-:W-:-:S11]  /*3bb0*/  MOV R3, UR7 ;  /* 0x0000000700037c02 */ /* 0x008fd60008000f00 */
[----:B------:R4:W-:Y:S04]  /*3bc0*/  @P0 ATOMS.AND RZ, [UR8+0x14], R3 ;  /* 0x00001403ffff098c */ /* 0x0009e8000a800008 */
[----:B------:R4:W-:Y:S01]  /*3bd0*/  @P0 ATOMS.AND RZ, [UR8+0x18], R2 ;  /* 0x00001802ffff098c */ /* 0x0009e2000a800008 */
[----:B------:R-:W-:Y:S05]  /*3be0*/  BRA `(.L_x_72) ;  /* 0x0000000000147947 */ /* 0x000fea0003800000 */
.L_x_71:
[----:B------:R-:W-:Y:S02]  /*3bf0*/  MOV R2, 0x3c10 ;  /* 0x00003c1000027802 */ /* 0x000fe40000000f00 */
[----:B---3-5:R-:W-:Y:S05]  /*3c00*/  CALL.REL.NOINC `($__internal_0_$__cuda_sm10x_tcgen05_guardrail_trap_col_being_dealloced_not_returned_by_alloc) ;  /* 0x0000004800207944 */ /* 0x028fea0003c00000 */
[----:B------:R-:W-:Y:S05]  /*3c10*/  BRA `(.L_x_72) ;  /* 0x0000000000087947 */ /* 0x000fea0003800000 */
.L_x_70:
[----:B------:R-:W-:Y:S02]  /*3c20*/  MOV R2, 0x3c40 ;  /* 0x00003c4000027802 */ /* 0x000fe40000000f00 */
[----:B---3-5:R-:W-:Y:S05]  /*3c30*/  CALL.REL.NOINC `($__internal_2_$__cuda_sm10x_tcgen05_guardrail_trap_unallocated_columns_being_dealloced) ;  /* 0x00000048002c7944 */ /* 0x028fea0003c00000 */
.L_x_72:
[----:B------:R-:W-:Y:S01]  /*3c40*/  NOP ;  /* 0x0000000000007918 */ /* 0x000fe20000000000 */
[----:B----4-:R-:W-:Y:S05]  /*3c50*/  EXIT ;  /* 0x000000000000794d */ /* 0x010fea0003800000 */
.L_x_54:
[----:B------:R-:W-:-:S09]  /*3c60*/  UISETP.NE.OR UP0, UPT, UR22, 0x3, !UP3 ;  /* 0x000000031600788c */ /* 0x000fd2000df05670 */
[----:B------:R-:W-:Y:S05]  /*3c70*/  BRA.U UP0, `(.L_x_73) ;  /* 0x0000000d00fc7547 */ /* 0x000fea000b800000 */
[----:B------:R-:W1:Y:S01]  /*3c80*/  S2UR UR6, SR_CgaCtaId ;  /* 0x00000000000679c3 */ /* 0x000e620000008800 */
[----:B------:R-:W2:Y:S01]  /*3c90*/  LDCU UR28, c[0x0][0x370] ;  /* 0x00006e00ff1c77ac */ /* 0x000ea20008000800 */
[----:B------:R-:W-:Y:S02]  /*3ca0*/  HFMA2 R13, -RZ, RZ, 0, 0 ;  /* 0x00000000ff0d7431 */ /* 0x000fe400000001ff */
[----:B------:R-:W-:Y:S01]  /*3cb0*/  IMAD.MOV.U32 R15, RZ, RZ, 0x1 ;  /* 0x00000001ff0f7424 */ /* 0x000fe200078e00ff */
[----:B------:R-:W-:Y:S01]  /*3cc0*/  MOV R7, 0x2000 ;  /* 0x0000200000077802 */ /* 0x000fe20000000f00 */
[----:B------:R-:W2:Y:S01]  /*3cd0*/  LDCU.128 UR32, c[0x0][0xb10] ;  /* 0x00016200ff2077ac */ /* 0x000ea20008000c00 */
[----:B------:R-:W-:Y:S01]  /*3ce0*/  IMAD.MOV.U32 R14, RZ, RZ, RZ ;  /* 0x000000ffff0e7224 */ /* 0x000fe200078e00ff */
[----:B------:R-:W3:Y:S01]  /*3cf0*/  LDC.64 R16, c[0x0][0x348] ;  /* 0x0000d200ff107b82 */ /* 0x000ee20000000a00 */
[----:B------:R-:W4:Y:S01]  /*3d00*/  LDCU UR27, c[0x0][0x374] ;  /* 0x00006e80ff1b77ac */ /* 0x000f220008000800 */
[----:B------:R-:W4:Y:S06]  /*3d10*/  LDCU UR15, c[0x0][0xb0c] ;  /* 0x00016180ff0f77ac */ /* 0x000f2c0008000800 */
[----:B------:R-:W3:Y:S01]  /*3d20*/  LDC.64 R2, c[0x0][0x888] ;  /* 0x00022200ff027b82 */ /* 0x000ee20000000a00 */
[----:B------:R-:W4:Y:S01]  /*3d30*/  LDCU UR38, c[0x0][0xb20] ;  /* 0x00016400ff2677ac */ /* 0x000f220008000800 */
[----:B------:R-:W4:Y:S06]  /*3d40*/  LDCU UR4, c[0x0][0xb30] ;  /* 0x00016600ff0477ac */ /* 0x000f2c0008000800 */
[----:B------:R-:W3:Y:S01]  /*3d50*/  LDC.64 R4, c[0x0][0x890] ;  /* 0x00022400ff047b82 */ /* 0x000ee20000000a00 */
[----:B------:R-:W-:Y:S01]  /*3d60*/  UMOV UR24, 0x400 ;  /* 0x0000040000187882 */ /* 0x000fe20000000000 */
[----:B------:R-:W-:-:S02]  /*3d70*/  UPLOP3.LUT UP3, UPT, UPT, UPT, UPT, 0x40, 0x4 ;  /* 0x000000000004789c */ /* 0x000fc40003f6e870 */
[----:B-1----:R-:W-:Y:S02]  /*3d80*/  ULEA UR24, UR6, UR24, 0x18 ;  /* 0x0000001806187291 */ /* 0x002fe4000f8ec0ff */
[----:B--2---:R-:W-:Y:S02]  /*3d90*/  UIMAD.WIDE.U32 UR6, UR28, UR32, URZ ;  /* 0x000000201c0672a5 */ /* 0x004fe4000f8e00ff */
[----:B----4-:R-:W-:Y:S02]  /*3da0*/  UIMAD.WIDE.U32 UR8, UR27, UR35, URZ ;  /* 0x000000231b0872a5 */ /* 0x010fe4000f8e00ff */
[----:B------:R-:W-:Y:S02]  /*3db0*/  UISETP.GE.AND UP0, UPT, UR40, 0x1, UPT ;  /* 0x000000012800788c */ /* 0x000fe4000bf06270 */
[----:B------:R-:W-:Y:S01]  /*3dc0*/  UISETP.NE.AND UP4, UPT, UR40, 0x1, UPT ;  /* 0x000000012800788c */ /* 0x000fe2000bf85270 */
[----:B------:R-:W-:Y:S02]  /*3dd0*/  UMOV UR6, UR7 ;  /* 0x0000000700067c82 */ /* 0x000fe40008000000 */
[----:B------:R-:W-:Y:S01]  /*3de0*/  UMOV UR29, UR9 ;  /* 0x00000009001d7c82 */ /* 0x000fe20008000000 */
[----:B------:R-:W1:Y:S01]  /*3df0*/  LDCU.64 UR16, c[0x0][0xb28] ;  /* 0x00016500ff1077ac */ /* 0x000e620008000a00 */
[----:B------:R-:W-:-:S02]  /*3e00*/  UISETP.NE.AND UP6, UPT, UR15, 0x1, UPT ;  /* 0x000000010f00788c */ /* 0x000fc4000bfc5270 */
[----:B------:R-:W-:Y:S02]  /*3e10*/  UISETP.NE.AND UP5, UPT, UR34, 0x1, UPT ;  /* 0x000000012200788c */ /* 0x000fe4000bfa5270 */
[----:B------:R-:W-:Y:S02]  /*3e20*/  USHF.R.U32.HI UR31, URZ, UR33, UR6 ;  /* 0x00000021ff1f7299 */ /* 0x000fe40008011606 */
[----:B------:R-:W-:Y:S02]  /*3e30*/  USHF.R.U32.HI UR29, URZ, UR38, UR29 ;  /* 0x00000026ff1d7299 */ /* 0x000fe4000801161d */
[----:B------:R-:W-:Y:S01]  /*3e40*/  UISETP.NE.AND UP2, UPT, UR4, 0x1, UPT ;  /* 0x000000010400788c */ /* 0x000fe2000bf45270 */
[----:B------:R-:W-:-:S10]  /*3e50*/  UMOV UR12, URZ ;  /* 0x000000ff000c7c82 */ /* 0x000fd40008000000 */
.L_x_82:
[C---:B------:R-:W-:Y:S02]  /*3e60*/  LEA R12, R14.reuse, UR24, 0x3 ;  /* 0x000000180e0c7c11 */ /* 0x040fe4000f8e18ff */
[----:B------:R-:W-:Y:S02]  /*3e70*/  SHF.L.U32 R9, R13, 0x1f, RZ ;  /* 0x0000001f0d097819 */ /* 0x000fe400000006ff */
[----:B------:R-:W-:Y:S02]  /*3e80*/  LEA R10, R14, UR24, 0x4 ;  /* 0x000000180e0a7c11 */ /* 0x000fe4000f8e20ff */
[----:B------:R-:W2:Y:S02]  /*3e90*/  SYNCS.PHASECHK.TRANS64.TRYWAIT P0, [R12+URZ+0x70], R9 ;  /* 0x000070090c0075a7 */ /* 0x000ea400080011ff */
[----:B--2-4-:R-:W-:Y:S05]  /*3ea0*/  @!P0 BRA `(.L_x_74) ;  /* 0x00000040009c8947 */ /* 0x014fea0003800000 */
.L_x_146:
[----:B--2---:R-:W2:Y:S01]  /*3eb0*/  LDS.128 R8, [R10+0x100] ;  /* 0x000100000a087984 */ /* 0x004ea20000000c00 */
[----:B------:R-:W-:Y:S01]  /*3ec0*/  UISETP.GE.AND UP0, UPT, UR40, 0x1, UPT ;  /* 0x000000012800788c */ /* 0x000fe2000bf06270 */
[----:B------:R-:W-:Y:S01]  /*3ed0*/  @!PT LDS RZ, [RZ] ;  /* 0x00000000fffff984 */ /* 0x000fe20000000800 */
[----:B------:R-:W-:Y:S01]  /*3ee0*/  @!PT LDS RZ, [RZ] ;  /* 0x00000000fffff984 */ /* 0x000fe20000000800 */
[----:B------:R-:W-:Y:S01]  /*3ef0*/  @!PT LDS RZ, [RZ] ;  /* 0x00000000fffff984 */ /* 0x000fe20000000800 */
[----:B------:R-:W-:Y:S01]  /*3f00*/  @!PT LDS RZ, [RZ] ;  /* 0x00000000fffff984 */ /* 0x000fe20000000800 */
[----:B------:R4:W-:Y:S06]  /*3f10*/  MEMBAR.ALL.CTA ;  /* 0x0000000000007992 */ /* 0x0009ec0000008000 */
[----:B----4-:R-:W4:Y:S01]  /*3f20*/  FENCE.VIEW.ASYNC.S ;  /* 0x00000000000073c6 */ /* 0x010f220000000000 */
[----:B--2---:R-:W-:Y:S11]  /*3f30*/  LOP3.LUT P0, RZ, R10, 0x1, RZ, 0xc0, !PT ;  /* 0x000000010aff7812 */ /* 0x004ff6000780c0ff */
[----:B------:R-:W-:Y:S02]  /*3f40*/  @!UPT UIADD3 URZ, UPT, UPT, URZ, URZ, URZ ;  /* 0x000000fffffff290 */ /* 0x000fe4000fffe0ff */
[----:B----4-:R-:W-:Y:S01]  /*3f50*/  VOTEU.ANY UP1, P0 ;  /* 0x0000000000ff7886 */ /* 0x010fe20000020100 */
[----:B------:R-:W-:Y:S11]  /*3f60*/  PLOP3.LUT P0, PT, PT, PT, UP1, 0x80, 0x8 ;  /* 0x000000000008781c */ /* 0x000ff60003f0f018 */
[----:B------:R-:W-:Y:S02]  /*3f70*/  @!UPT UIADD3 URZ, UPT, UPT, URZ, URZ, URZ ;  /* 0x000000fffffff290 */ /* 0x000fe4000fffe0ff */
[----:B------:R-:W-:Y:S02]  /*3f80*/  @P0 SHF.R.U32.HI R0, RZ, 0x10, R9 ;  /* 0x00000010ff000819 */ /* 0x000fe40000011609 */
[----:B------:R-:W-:Y:S02]  /*3f90*/  @P0 MOV R6, R8 ;  /* 0x0000000800060202 */ /* 0x000fe40000000f00 */
[----:B------:R-:W-:Y:S01]  /*3fa0*/  @P0 R2UR UR4, R0 ;  /* 0x00000000000402ca */ /* 0x000fe200000e0000 */
[----:B------:R-:W-:Y:S01]  /*3fb0*/  VIADD R0, R12, 0x80 ;  /* 0x000000800c007836 */ /* 0x000fe20000000000 */
[----:B------:R-:W-:Y:S02]  /*3fc0*/  @P0 LOP3.LUT R8, R9, 0xffff, RZ, 0xc0, !PT ;  /* 0x0000ffff09080812 */ /* 0x000fe400078ec0ff */
[----:B------:R-:W-:Y:S02]  /*3fd0*/  @P0 R2UR UR6, R6 ;  /* 0x00000000060602ca */ /* 0x000fe400000e0000 */
[----:B------:R-:W-:Y:S02]  /*3fe0*/  PRMT R0, RZ, 0x654, R0 ;  /* 0x00000654ff007816 */ /* 0x000fe40000000000 */
[----:B------:R-:W-:Y:S02]  /*3ff0*/  @P0 R2UR UR5, R8 ;  /* 0x00000000080502ca */ /* 0x000fe400000e0000 */
[----:B------:R2:W-:Y:S03]  /*4000*/  SYNCS.ARRIVE.TRANS64.RED.A1T0 RZ, [R0+URZ], RZ ;  /* 0x000000ff00ff79a7 */ /* 0x0005e600081004ff */
[----:B------:R-:W-:Y:S04]  /*4010*/  @UP1 UMOV UR26, UR4 ;  /* 0x00000004001a1c82 */ /* 0x000fe80008000000 */
[----:B------:R-:W-:Y:S04]  /*4020*/  @UP1 UMOV UR14, UR6 ;  /* 0x00000006000e1c82 */ /* 0x000fe80008000000 */
[----:B------:R-:W-:Y:S01]  /*4030*/  @UP1 UMOV UR13, UR5 ;  /* 0x00000005000d1c82 */ /* 0x000fe20008000000 */
[----:B------:R-:W-:Y:S05]  /*4040*/  BRA.U !UP0, `(.L_x_75) ;  /* 0x0000000108a47547 */ /* 0x000fea000b800000 */
[----:B------:R-:W-:Y:S02]  /*4050*/  UIMAD.WIDE.U32 UR8, UR13, UR35, URZ ;  /* 0x000000230d0872a5 */ /* 0x000fe4000f8e00ff */
[----:B------:R-:W-:Y:S02]  /*4060*/  UIMAD.WIDE.U32 UR10, UR14, UR32, URZ ;  /* 0x000000200e0a72a5 */ /* 0x000fe4000f8e00ff */
[----:B------:R-:W-:Y:S02]  /*4070*/  USEL UR4, UR27, UR29, !UP5 ;  /* 0x0000001d1b047287 */ /* 0x000fe4000e800000 */
[----:B------:R-:W-:Y:S02]  /*4080*/  USEL UR7, UR28, UR31, !UP6 ;  /* 0x0000001f1c077287 */ /* 0x000fe4000f000000 */
[----:B-1----:R-:W-:Y:S02]  /*4090*/  UIMAD.WIDE.U32 UR18, UR4, UR16, URZ ;  /* 0x00000010041272a5 */ /* 0x002fe4000f8e00ff */
[----:B------:R-:W-:Y:S01]  /*40a0*/  UIMAD.WIDE.U32 UR20, UR7, UR16, URZ ;  /* 0x00000010071472a5 */ /* 0x000fe2000f8e00ff */
[----:B------:R-:W-:Y:S02]  /*40b0*/  UMOV UR5, UR9 ;  /* 0x0000000900057c82 */ /* 0x000fe40008000000 */
[----:B------:R-:W-:Y:S03]  /*40c0*/  USHF.R.U32.HI UR6, URZ, UR38, UR5 ;  /* 0x00000026ff067299 */ /* 0x000fe60008011605 */
[----:B------:R-:W-:Y:S01]  /*40d0*/  UMOV UR5, UR11 ;  /* 0x0000000b00057c82 */ /* 0x000fe20008000000 */
[----:B------:R-:W-:Y:S02]  /*40e0*/  USEL UR6, UR13, UR6, !UP5 ;  /* 0x000000060d067287 */ /* 0x000fe4000e800000 */
[----:B------:R-:W-:Y:S02]  /*40f0*/  USHF.R.U32.HI UR8, URZ, UR33, UR5 ;  /* 0x00000021ff087299 */ /* 0x000fe40008011605 */
[----:B------:R-:W-:Y:S01]  /*4100*/  UIMAD.WIDE.U32 UR10, UR6, UR16, URZ ;  /* 0x00000010060a72a5 */ /* 0x000fe2000f8e00ff */
[----:B------:R-:W-:Y:S02]  /*4110*/  UMOV UR5, UR19 ;  /* 0x0000001300057c82 */ /* 0x000fe40008000000 */
[----:B------:R-:W-:Y:S03]  /*4120*/  @UP4 USHF.R.U32.HI UR4, URZ, UR17, UR5 ;  /* 0x00000011ff044299 */ /* 0x000fe60008011605 */
[----:B------:R-:W-:Y:S01]  /*4130*/  UMOV UR5, UR21 ;  /* 0x0000001500057c82 */ /* 0x000fe20008000000 */
[----:B------:R-:W-:Y:S02]  /*4140*/  UIMAD UR4, UR40, UR4, URZ ;  /* 0x00000004280472a4 */ /* 0x000fe4000f8e02ff */
[----:B------:R-:W-:Y:S02]  /*4150*/  @UP4 USHF.R.U32.HI UR7, URZ, UR17, UR5 ;  /* 0x00000011ff074299 */ /* 0x000fe40008011605 */
[----:B------:R-:W-:Y:S02]  /*4160*/  USEL UR5, UR14, UR8, !UP6 ;  /* 0x000000080e057287 */ /* 0x000fe4000f000000 */
[----:B------:R-:W-:Y:S02]  /*4170*/  UIMAD UR8, UR40, UR7, URZ ;  /* 0x00000007280872a4 */ /* 0x000fe4000f8e02ff */
[----:B------:R-:W-:Y:S03]  /*4180*/  UISETP.GE.AND UP0, UPT, UR6, UR4, UPT ;  /* 0x000000040600728c */ /* 0x000fe6000bf06270 */
[----:B------:R-:W-:Y:S01]  /*4190*/  UMOV UR4, UR11 ;  /* 0x0000000b00047c82 */ /* 0x000fe20008000000 */
[----:B------:R-:W-:Y:S02]  /*41a0*/  UISETP.GE.OR UP0, UPT, UR5, UR8, UP0 ;  /* 0x000000080500728c */ /* 0x000fe40008706670 */
[----:B------:R-:W-:Y:S02]  /*41b0*/  USHF.R.U32.HI UR4, URZ, UR17, UR4 ;  /* 0x00000011ff047299 */ /* 0x000fe40008011604 */
[----:B------:R-:W-:Y:S02]  /*41c0*/  UIMAD.WIDE.U32 UR8, UR5, UR16, URZ ;  /* 0x00000010050872a5 */ /* 0x000fe4000f8e00ff */
[----:B------:R-:W-:Y:S04]  /*41d0*/  USEL UR10, UR6, UR4, !UP4 ;  /* 0x00000004060a7287 */ /* 0x000fe8000e000000 */
[----:B------:R-:W-:Y:S01]  /*41e0*/  UIADD3 UR11, UPT, UPT, -UR10, URZ, URZ ;  /* 0x000000ff0a0b7290 */ /* 0x000fe2000fffe1ff */
[----:B------:R-:W-:Y:S02]  /*41f0*/  @!UP0 UMOV UR4, UR9 ;  /* 0x0000000900048c82 */ /* 0x000fe40008000000 */
[----:B------:R-:W-:Y:S02]  /*4200*/  @!UP0 USHF.R.U32.HI UR4, URZ, UR17, UR4 ;  /* 0x00000011ff048299 */ /* 0x000fe40008011604 */
[----:B------:R-:W-:Y:S02]  /*4210*/  UIMAD UR8, UR40, UR11, UR6 ;  /* 0x0000000b280872a4 */ /* 0x000fe4000f8e0206 */
[----:B------:R-:W-:Y:S04]  /*4220*/  @!UP0 USEL UR4, UR5, UR4, !UP4 ;  /* 0x0000000405048287 */ /* 0x000fe8000e000000 */
[----:B------:R-:W-:Y:S02]  /*4230*/  @!UP0 UIMAD UR8, UR7, UR8, UR4 ;  /* 0x00000008070882a4 */ /* 0x000fe4000f8e0204 */
[----:B------:R-:W-:Y:S02]  /*4240*/  @!UP0 UIADD3 UR9, UPT, UPT, UR10, -UR4, URZ ;  /* 0x800000040a098290 */ /* 0x000fe4000fffe0ff */
[----:B------:R-:W-:Y:S02]  /*4250*/  UIADD3 UR4, UPT, UPT, -UR5, URZ, URZ ;  /* 0x000000ff05047290 */ /* 0x000fe4000fffe1ff */
[----:B------:R-:W-:Y:S02]  /*4260*/  UIADD3 UR7, UPT, UPT, -UR6, URZ, URZ ;  /* 0x000000ff06077290 */ /* 0x000fe4000fffe1ff */
[----:B------:R-:W-:Y:S02]  /*4270*/  @!UP0 UIMAD UR6, UR9, UR40, UR5 ;  /* 0x00000028090682a4 */ /* 0x000fe4000f8e0205 */
[----:B------:R-:W-:Y:S02]  /*4280*/  UIMAD UR14, UR15, UR4, UR14 ;  /* 0x000000040f0e72a4 */ /* 0x000fe4000f8e020e */
[----:B------:R-:W-:Y:S01]  /*4290*/  UIMAD UR13, UR34, UR7, UR13 ;  /* 0x00000007220d72a4 */ /* 0x000fe2000f8e020d */
[----:B------:R-:W-:Y:S02]  /*42a0*/  @!UP0 UMOV UR5, UR8 ;  /* 0x0000000800058c82 */ /* 0x000fe40008000000 */
[----:B------:R-:W-:Y:S02]  /*42b0*/  UIMAD UR14, UR5, UR15, UR14 ;  /* 0x0000000f050e72a4 */ /* 0x000fe4000f8e020e */
[----:B------:R-:W-:Y:S11]  /*42c0*/  UIMAD UR13, UR6, UR34, UR13 ;  /* 0x00000022060d72a4 */ /* 0x000ff6000f8e020d */
[----:B------:R-:W-:Y:S01]  /*42d0*/  @!UPT UIADD3 URZ, UPT, UPT, URZ, URZ, URZ ;  /* 0x000000fffffff290 */ /* 0x000fe2000fffe0ff */
.L_x_75:
[----:B------:R-:W4:Y:S01]  /*42e0*/  @!UP2 LDCU.128 UR20, c[0x0][0xb10] ;  /* 0x00016200ff14a7ac */ /* 0x000f220008000c00 */
[C---:B---3--:R-:W-:Y:S02]  /*42f0*/  ISETP.NE.U32.AND P1, PT, R4.reuse, RZ, PT ;  /* 0x000000ff0400720c */ /* 0x048fe40003f25070 */
[----:B------:R-:W-:Y:S02]  /*4300*/  ISETP.NE.U32.AND P0, PT, R4, RZ, PT ;  /* 0x000000ff0400720c */ /* 0x000fe40003f05070 */
[C---:B------:R-:W-:Y:S02]  /*4310*/  ISETP.NE.AND.EX P1, PT, R5.reuse, RZ, PT, P1 ;  /* 0x000000ff0500720c */ /* 0x040fe40003f25310 */
[----:B------:R-:W-:Y:S01]  /*4320*/  ISETP.NE.AND.EX P0, PT, R5, RZ, PT, P0 ;  /* 0x000000ff0500720c */ /* 0x000fe20003f05300 */
[----:B------:R-:W3:Y:S01]  /*4330*/  @!UP2 LDCU UR5, c[0x0][0xb0c] ;  /* 0x00016180ff05a7ac */ /* 0x000ee20008000800 */
[----:B------:R-:W-:Y:S02]  /*4340*/  USHF.L.U32 UR11, UR25, 0x7, URZ ;  /* 0x00000007190b7899 */ /* 0x000fe400080006ff */
[----:B------:R-:W-:Y:S02]  /*4350*/  USHF.L.U32 UR10, UR30, 0x6, URZ ;  /* 0x000000061e0a7899 */ /* 0x000fe400080006ff */
[----:B----4-:R-:W-:Y:S07]  /*4360*/  UIMAD.WIDE.U32 UR6, UR14, UR20, URZ ;  /* 0x000000140e0672a5 */ /* 0x010fee000f8e00ff */
[----:B------:R-:W-:Y:S01]  /*4370*/  @!UP2 UMOV UR4, UR7 ;  /* 0x000000070004ac82 */ /* 0x000fe20008000000 */
[----:B---3--:R-:W-:Y:S02]  /*4380*/  @!UP2 UISETP.NE.AND UP0, UPT, UR5, 0x1, UPT ;  /* 0x000000010500a88c */ /* 0x008fe4000bf05270 */
[----:B------:R-:W-:Y:S02]  /*4390*/  @!UP2 USHF.R.U32.HI UR4, URZ, UR21, UR4 ;  /* 0x00000015ff04a299 */ /* 0x000fe40008011604 */
[----:B------:R-:W-:Y:S02]  /*43a0*/  UIMAD.WIDE.U32 UR6, UR13, UR23, URZ ;  /* 0x000000170d0672a5 */ /* 0x000fe4000f8e00ff */
[----:B------:R-:W-:Y:S02]  /*43b0*/  @!UP2 USEL UR8, UR14, UR4, !UP0 ;  /* 0x000000040e08a287 */ /* 0x000fe4000c000000 */
[----:B------:R-:W-:Y:S03]  /*43c0*/  @!UP2 UISETP.NE.AND UP0, UPT, UR22, 0x1, UPT ;  /* 0x000000011600a88c */ /* 0x000fe6000bf05270 */
[----:B------:R-:W-:Y:S02]  /*43d0*/  @!UP2 UMOV UR6, UR7 ;  /* 0x000000070006ac82 */ /* 0x000fe40008000000 */
[----:B------:R-:W3:Y:S02]  /*43e0*/  @!UP2 LDCU UR4, c[0x0][0xb20] ;  /* 0x00016400ff04a7ac */ /* 0x000ee40008000800 */
[----:B---3--:R-:W-:Y:S04]  /*43f0*/  @!UP2 USHF.R.U32.HI UR6, URZ, UR4, UR6 ;  /* 0x00000004ff06a299 */ /* 0x008fe80008011606 */
[----:B------:R-:W-:Y:S04]  /*4400*/  @!UP2 USEL UR6, UR13, UR6, !UP0 ;  /* 0x000000060d06a287 */ /* 0x000fe8000c000000 */
[----:B------:R-:W-:Y:S02]  /*4410*/  @!UP2 UIADD3 UR4, UPT, UPT, -UR8, UR6, URZ ;  /* 0x000000060804a290 */ /* 0x000fe4000fffe1ff */
[----:B------:R-:W-:Y:S02]  /*4420*/  @!UP2 UIADD3 UR6, UPT, UPT, UR8, -UR6, URZ ;  /* 0x800000060806a290 */ /* 0x000fe4000fffe0ff */
[----:B------:R-:W-:Y:S02]  /*4430*/  @!UP2 UIMAD UR14, UR4, UR5, UR14 ;  /* 0x00000005040ea2a4 */ /* 0x000fe4000f8e020e */
[----:B------:R-:W-:Y:S01]  /*4440*/  @!UP2 UIMAD UR13, UR6, UR22, UR13 ;  /* 0x00000016060da2a4 */ /* 0x000fe2000f8e020d */
[----:B------:R-:W-:Y:S11]  /*4450*/  BRA.U UP3, `(.L_x_76) ;  /* 0x0000000103107547 */ /* 0x000ff6000b800000 */
[----:B--2---:R-:W-:Y:S04]  /*4460*/  MOV R0, UR37 ;  /* 0x0000002500007c02 */ /* 0x004fe80008000f00 */
[----:B------:R-:W-:Y:S04]  /*4470*/  SHF.L.U32 R9, R0, 0x1f, RZ ;  /* 0x0000001f00097819 */ /* 0x000fe800000006ff */
[----:B------:R-:W2:Y:S02]  /*4480*/  SYNCS.PHASECHK.TRANS64.TRYWAIT P2, [UR24+0x68], R9 ;  /* 0x00006809ff0075a7 */ /* 0x000ea40008041118 */
[----:B--2---:R-:W-:Y:S05]  /*4490*/  @!P2 BRA `(.L_x_77) ;  /* 0x0000003c0034a947 */ /* 0x004fea0003800000 */
.L_x_76:
[----:B------:R-:W-:Y:S05]  /*44a0*/  @!P1 BRA `(.L_x_78) ;  /* 0x0000000000309947 */ /* 0x000fea0003800000 */
[----:B------:R-:W-:Y:S01]  /*44b0*/  ISETP.NE.U32.AND P1, PT, R2, RZ, PT ;  /* 0x000000ff0200720c */ /* 0x000fe20003f25070 */
[----:B------:R-:W3:Y:S01]  /*44c0*/  LDCU.64 UR4, c[0x0][0x358] ;  /* 0x00006b00ff0477ac */ /* 0x000ee20008000a00 */
[----:B------:R-:W-:Y:S02]  /*44d0*/  IMAD.MOV.U32 R84, RZ, RZ, 0x1 ;  /* 0x00000001ff547424 */ /* 0x000fe400078e00ff */
[----:B------:R-:W-:Y:S11]  /*44e0*/  ISETP.NE.AND.EX P1, PT, R3, RZ, PT, P1 ;  /* 0x000000ff0300720c */ /* 0x000ff60003f25310 */
[----:B------:R-:W-:Y:S02]  /*44f0*/  @!UPT UIADD3 URZ, UPT, UPT, URZ, URZ, URZ ;  /* 0x000000fffffff290 */ /* 0x000fe4000fffe0ff */
[----:B--2---:R-:W2:Y:S01]  /*4500*/  @P1 LDC.64 R8, c[0x0][0x888] ;  /* 0x00022200ff081b82 */ /* 0x004ea20000000a00 */
[----:B------:R-:W-:Y:S04]  /*4510*/  @P1 IMAD R0, R4, UR36, RZ ;  /* 0x0000002404001c24 */ /* 0x000fe8000f8e02ff */
[----:B--2---:R-:W-:Y:S04]  /*4520*/  @P1 IMAD.WIDE R8, R0, 0x4, R8 ;  /* 0x0000000400081825 */ /* 0x004fe800078e0208 */
[----:B------:R-:W-:Y:S01]  /*4530*/  HFMA2 R0, -RZ, RZ, 0, 5.9604644775390625e-08 ;  /* 0x00000001ff007431 */ /* 0x000fe200000001ff */
[----:B---3-5:R3:W5:Y:S04]  /*4540*/  @P1 LDG.E R41, desc[UR4][R8.64] ;  /* 0x0000000408291981 */ /* 0x028768000c1e1900 */
[----:B------:R-:W-:Y:S01]  /*4550*/  @!P1 PRMT R84, R0, 0x7610, R84 ;  /* 0x0000761000549816 */ /* 0x000fe20000000054 */
[----:B---3--:R-:W4:Y:S06]  /*4560*/  @!P1 LDC R41, c[0x0][0x880] ;  /* 0x00022000ff299b82 */ /* 0x008f2c0000000800 */
.L_x_78:
[----:B----45:R-:W-:Y:S01]  /*4570*/  @!P0 FSETP.EQ.AND P1, PT, R41, RZ, PT ;  /* 0x000000ff2900820b */ /* 0x030fe20003f22000 */
[----:B------:R-:W-:Y:S01]  /*4580*/  @!UPT UIADD3 URZ, UPT, UPT, URZ, URZ, URZ ;  /* 0x000000fffffff290 */ /* 0x000fe2000fffe0ff */
[----:B------:R-:W-:Y:S11]  /*4590*/  @!P0 BRA `(.L_x_79) ;  /* 0x0000000000188947 */ /* 0x000ff60003800000 */
[----:B------:R-:W-:Y:S02]  /*45a0*/  LOP3.LUT P0, RZ, R84, 0xff, RZ, 0xc0, !PT ;  /* 0x000000ff54ff7812 */ /* 0x000fe4000780c0ff */
[----:B------:R-:W-:Y:S04]  /*45b0*/  ISETP.NE.U32.AND P1, PT, R2, RZ, PT ;  /* 0x000000ff0200720c */ /* 0x000fe80003f25070 */
[----:B------:R-:W-:Y:S04]  /*45c0*/  ISETP.NE.AND.EX P1, PT, R3, RZ, PT, P1 ;  /* 0x000000ff0300720c */ /* 0x000fe80003f25310 */
[----:B------:R-:W-:Y:S03]  /*45d0*/  PLOP3.LUT P1, PT, P1, PT, PT, 0x8, 0x80 ;  /* 0x000000000080781c */ /* 0x000fe60000f2e170 */
[----:B------:R-:W-:Y:S11]  /*45e0*/  @P0 FSETP.EQ.AND P1, PT, R41, RZ, PT ;  /* 0x000000ff2900020b */ /* 0x000ff60003f22000 */
[----:B------:R-:W-:Y:S02]  /*45f0*/  @!UPT UIADD3 URZ, UPT, UPT, URZ, URZ, URZ ;  /* 0x000000fffffff290 */ /* 0x000fe4000fffe0ff */
.L_x_79:
[----:B------:R-:W-:Y:S01]  /*4600*/  ULEA UR4, UR12, UR24, 0x3 ;  /* 0x000000180c047291 */ /* 0x000fe2000f8e18ff */
[----:B--2---:R-:W-:Y:S02]  /*4610*/  SHF.L.U32 R9, R15, 0x1f, RZ ;  /* 0x0000001f0f097819 */ /* 0x004fe400000006ff */
[----:B------:R-:W-:Y:S04]  /*4620*/  ELECT P0, URZ, PT ;  /* 0x0000000000ff782f */ /* 0x000fe80003800000 */
[----:B------:R-:W-:Y:S02]  /*4630*/  PLOP3.LUT P1, PT, P1, P0, PT, 0xf2, 0x2f ;  /* 0x00000000002f781c */ /* 0x000fe40000f21e72 */
[----:B------:R-:W2:Y:S11]  /*4640*/  SYNCS.PHASECHK.TRANS64.TRYWAIT P2, [UR4+0x48], R9 ;  /* 0x00004809ff0075a7 */ /* 0x000eb60008041104 */
[----:B------:R-:W-:Y:S05]  /*4650*/  @!P1 IADD3 R8, P0, PT, R16, 0x580, RZ ;  /* 0x0000058010089810 */ /* 0x000fea0007f1e0ff */
[----:B------:R-:W-:Y:S01]  /*4660*/  @!P1 IMAD.X R6, RZ, RZ, R17, P0 ;  /* 0x000000ffff069224 */ /* 0x000fe200000e0611 */
[----:B--2---:R-:W-:Y:S07]  /*4670*/  @!P2 BRA `(.L_x_80) ;  /* 0x0000003800d4a947 */ /* 0x004fee0003800000 */
.L_x_149:
[----:B------:R-:W3:Y:S01]  /*4680*/  S2UR UR20, SR_CgaCtaId ;  /* 0x00000000001479c3 */ /* 0x000ee20000008800 */
[----:B------:R-:W-:Y:S01]  /*4690*/  @!P1 R2UR UR7, R6 ;  /* 0x00000000060792ca */ /* 0x000fe200000e0000 */
[----:B------:R-:W-:Y:S01]  /*46a0*/  UIADD3 UR5, UPT, UPT, UR12, 0x1, URZ ;  /* 0x000000010c057890 */ /* 0x000fe2000fffe0ff */
[----:B------:R-:W-:Y:S01]  /*46b0*/  @!P1 R2UR UR6, R8 ;  /* 0x00000000080692ca */ /* 0x000fe200000e0000 */
[----:B------:R-:W-:Y:S01]  /*46c0*/  UIADD3 UR9, UPT, UPT, UR4, 0x30, URZ ;  /* 0x0000003004097890 */ /* 0x000fe2000fffe0ff */
[----:B------:R-:W-:Y:S01]  /*46d0*/  @!P1 IMAD.MOV.U32 R6, RZ, RZ, 0x2000 ;  /* 0x00002000ff069424 */ /* 0x000fe200078e00ff */
[----:B------:R-:W-:Y:S01]  /*46e0*/  UISETP.NE.AND UP0, UPT, UR5, 0x3, UPT ;  /* 0x000000030500788c */ /* 0x000fe2000bf05270 */
[----:B------:R-:W-:Y:S01]  /*46f0*/  VIADD R14, R14, 0x1 ;  /* 0x000000010e0e7836 */ /* 0x000fe20000000000 */
[----:B------:R-:W-:Y:S01]  /*4700*/  UMOV UR22, 0x0 ;  /* 0x0000000000167882 */ /* 0x000fe20000000000 */
[----:B------:R-:W-:Y:S05]  /*4710*/  UMOV UR23, 0x10000000 ;  /* 0x1000000000177882 */ /* 0x000fea0000000000 */
[----:B--2---:R-:W-:Y:S01]  /*4720*/  IMAD.U32 R9, RZ, RZ, UR7 ;  /* 0x00000007ff097e24 */ /* 0x004fe2000f8e00ff */
[----:B------:R-:W-:Y:S01]  /*4730*/  USEL UR7, URZ, 0x1, UP0 ;  /* 0x00000001ff077887 */ /* 0x000fe20008000000 */
[----:B------:R-:W-:Y:S01]  /*4740*/  IMAD.U32 R8, RZ, RZ, UR6 ;  /* 0x00000006ff087e24 */ /* 0x000fe2000f8e00ff */
[----:B------:R-:W-:Y:S02]  /*4750*/  USEL UR6, UR5, URZ, UP0 ;  /* 0x000000ff05067287 */ /* 0x000fe40008000000 */
[----:B------:R-:W-:Y:S01]  /*4760*/  VOTEU.ALL UP0, P1 ;  /* 0x0000000000ff7886 */ /* 0x000fe20000800000 */
[----:B------:R-:W-:Y:S02]  /*4770*/  @!P1 R2UR UR19, R9 ;  /* 0x00000000091392ca */ /* 0x000fe400000e0000 */
[----:B------:R-:W-:Y:S02]  /*4780*/  @!P1 R2UR UR18, R8 ;  /* 0x00000000081292ca */ /* 0x000fe400000e0000 */
[----:B------:R-:W-:Y:S01]  /*4790*/  @!UP0 ULEA UR5, UR12, UR24, 0xd ;  /* 0x000000180c058291 */ /* 0x000fe2000f8e68ff */
[----:B------:R-:W-:Y:S01]  /*47a0*/  LOP3.LUT R15, R15, UR7, RZ, 0x3c, !PT ;  /* 0x000000070f0f7c12 */ /* 0x000fe2000f8e3cff */
[----:B---3--:R-:W-:Y:S02]  /*47b0*/  UPRMT UR20, UR20, 0x654, UR9 ;  /* 0x0000065414147896 */ /* 0x008fe40008000009 */
[----:B------:R-:W-:Y:S01]  /*47c0*/  @!UP0 UIADD3 UR8, UPT, UPT, UR5, 0x200, URZ ;  /* 0x0000020005088890 */ /* 0x000fe2000fffe0ff */
[----:B------:R-:W-:Y:S01]  /*47d0*/  SHF.L.U32 R0, R15, 0x1f, RZ ;  /* 0x0000001f0f007819 */ /* 0x000fe200000006ff */
[----:B------:R-:W-:Y:S01]  /*47e0*/  VOTEU.ALL UP0, P1 ;  /* 0x0000000000ff7886 */ /* 0x000fe20000800000 */
[----:B------:R-:W-:Y:S01]  /*47f0*/  UMOV UR12, UR36 ;  /* 0x00000024000c7c82 */ /* 0x000fe20008000000 */
[----:B------:R-:W-:Y:S05]  /*4800*/  ULEA UR5, UR6, UR24, 0x3 ;  /* 0x0000001806057291 */ /* 0x000fea000f8e18ff */
[----:B------:R2:W-:Y:S01]  /*4810*/  @!UP0 UTMALDG.3D [UR8], [UR18], desc[UR22] ;  /* 0x00001608120085b4 */ /* 0x0005e20008011000 */
[----:B------:R2:W-:Y:S01]  /*4820*/  @!P1 SYNCS.ARRIVE.TRANS64.RED.A0TR RZ, [UR4+0x30], R6 ;  /* 0x00003006ffff99a7 */ /* 0x0005e20008300404 */
[----:B------:R-:W-:Y:S02]  /*4830*/  SYNCS.ARRIVE.TRANS64.RED.A1T0 RZ, [UR20], RZ ;  /* 0x000000ffffff79a7 */ /* 0x000fe40008100414 */
[----:B------:R-:W3:Y:S02]  /*4840*/  SYNCS.PHASECHK.TRANS64.TRYWAIT P0, [UR5+0x48], R0 ;  /* 0x00004800ff0075a7 */ /* 0x000ee40008001105 */
[----:B--23--:R-:W-:Y:S05]  /*4850*/  @!P0 BRA `(.L_x_81) ;  /* 0x0000003800748947 */ /* 0x00cfea0003800000 */
.L_x_151:
[----:B------:R-:W3:Y:S01]  /*4860*/  S2UR UR12, SR_CgaCtaId ;  /* 0x00000000000c79c3 */ /* 0x000ee20000008800 */
[----:B------:R-:W-:Y:S01]  /*4870*/  UIADD3 UR9, UPT, UPT, UR5, 0x30, URZ ;  /* 0x0000003005097890 */ /* 0x000fe2000fffe0ff */
[----:B------:R-:W-:Y:S01]  /*4880*/  @!P1 IADD3 R6, P0, PT, R16, 0x580, RZ ;  /* 0x0000058010069810 */ /* 0x000fe20007f1e0ff */
[----:B------:R-:W-:Y:S01]  /*4890*/  UPLOP3.LUT UP3, UPT, UPT, UPT, UPT, 0x80, 0x8 ;  /* 0x000000000008789c */ /* 0x000fe20003f6f070 */
[----:B------:R-:W-:Y:S01]  /*48a0*/  R2UR UR23, R86 ;  /* 0x00000000561772ca */ /* 0x000fe200000e0000 */
[----:B------:R-:W-:Y:S01]  /*48b0*/  UMOV UR20, 0x0 ;  /* 0x0000000000147882 */ /* 0x000fe20000000000 */
[----:B------:R-:W-:Y:S01]  /*48c0*/  @!P1 R2UR UR7, R6 ;  /* 0x00000000060792ca */ /* 0x000fe200000e0000 */
[----:B--2---:R-:W-:Y:S01]  /*48d0*/  @!P1 IMAD.X R0, RZ, RZ, R17, P0 ;  /* 0x000000ffff009224 */ /* 0x004fe200000e0611 */
[----:B------:R-:W-:Y:S01]  /*48e0*/  UMOV UR21, 0x10000000 ;  /* 0x1000000000157882 */ /* 0x000fe20000000000 */
[----:B------:R-:W-:Y:S01]  /*48f0*/  VOTEU.ALL UP0, P1 ;  /* 0x0000000000ff7886 */ /* 0x000fe20000800000 */
[----:B------:R-:W-:Y:S02]  /*4900*/  R2UR UR22, R87 ;  /* 0x00000000571672ca */ /* 0x000fe400000e0000 */
[----:B------:R-:W-:Y:S02]  /*4910*/  @!P1 R2UR UR4, R0 ;  /* 0x00000000000492ca */ /* 0x000fe400000e0000 */
[----:B------:R-:W-:Y:S01]  /*4920*/  @!UP0 UIADD3 UR10, UPT, UPT, UR10, 0x20, URZ ;  /* 0x000000200a0a8890 */ /* 0x000fe2000fffe0ff */
[C---:B------:R-:W-:Y:S02]  /*4930*/  ISETP.NE.AND P0, PT, R14.reuse, 0x2, PT ;  /* 0x000000020e00780c */ /* 0x040fe40003f05270 */
[----:B------:R-:W-:Y:S02]  /*4940*/  UIADD3 UR30, UPT, UPT, UR13, UR23, URZ ;  /* 0x000000170d1e7290 */ /* 0x000fe4000fffe0ff */
[----:B------:R-:W-:Y:S01]  /*4950*/  IMAD.U32 R8, RZ, RZ, UR7 ;  /* 0x00000007ff087e24 */ /* 0x000fe2000f8e00ff */
[----:B------:R-:W-:Y:S02]  /*4960*/  SEL R0, RZ, 0x1, P0 ;  /* 0x00000001ff007807 */ /* 0x000fe40000000000 */
[----:B------:R-:W-:Y:S01]  /*4970*/  SEL R14, R14, RZ, P0 ;  /* 0x000000ff0e0e7207 */ /* 0x000fe20000000000 */
[----:B------:R-:W-:Y:S01]  /*4980*/  UIADD3 UR25, UPT, UPT, UR14, UR22, URZ ;  /* 0x000000160e197290 */ /* 0x000fe2000fffe0ff */
[----:B------:R-:W-:Y:S01]  /*4990*/  @!P1 R2UR UR18, R8 ;  /* 0x00000000081292ca */ /* 0x000fe200000e0000 */
[----:B------:R-:W-:Y:S01]  /*49a0*/  IMAD.U32 R9, RZ, RZ, UR4 ;  /* 0x00000004ff097e24 */ /* 0x000fe2000f8e00ff */
[----:B------:R-:W-:Y:S01]  /*49b0*/  @!UP0 ULEA UR4, UR6, UR24, 0xd ;  /* 0x0000001806048291 */ /* 0x000fe2000f8e68ff */
[----:B------:R-:W-:Y:S03]  /*49c0*/  LOP3.LUT R13, R13, R0, RZ, 0x3c, !PT ;  /* 0x000000000d0d7212 */ /* 0x000fe600078e3cff */
[----:B------:R-:W-:Y:S01]  /*49d0*/  @!P1 R2UR UR19, R9 ;  /* 0x00000000091392ca */ /* 0x000fe200000e0000 */
[----:B------:R-:W-:Y:S02]  /*49e0*/  @!UP0 UIADD3 UR8, UPT, UPT, UR4, 0x200, URZ ;  /* 0x0000020004088890 */ /* 0x000fe4000fffe0ff */
[----:B---3--:R-:W-:Y:S01]  /*49f0*/  UPRMT UR4, UR12, 0x654, UR9 ;  /* 0x000006540c047896 */ /* 0x008fe20008000009 */
[----:B------:R-:W-:Y:S02]  /*4a00*/  VOTEU.ALL UP0, P1 ;  /* 0x0000000000ff7886 */ /* 0x000fe40000800000 */
[----:B------:R-:W-:Y:S01]  /*4a10*/  UMOV UR12, UR36 ;  /* 0x00000024000c7c82 */ /* 0x000fe20008000000 */
[----:B------:R-:W-:Y:S06]  /*4a20*/  UMOV UR36, UR26 ;  /* 0x0000001a00247c82 */ /* 0x000fec0008000000 */
[----:B------:R2:W-:Y:S01]  /*4a30*/  @!UP0 UTMALDG.3D [UR8], [UR18], desc[UR20] ;  /* 0x00001408120085b4 */ /* 0x0005e20008011000 */
[----:B------:R4:W-:Y:S01]  /*4a40*/  @!P1 SYNCS.ARRIVE.TRANS64.RED.A0TR RZ, [UR5+0x30], R7 ;  /* 0x00003007ffff99a7 */ /* 0x0009e20008300405 */
[----:B------:R-:W-:Y:S01]  /*4a50*/  SYNCS.ARRIVE.TRANS64.RED.A1T0 RZ, [UR4], RZ ;  /* 0x000000ffffff79a7 */ /* 0x000fe20008100404 */
[----:B------:R-:W-:Y:S04]  /*4a60*/  UIADD3 UR4, UPT, UPT, UR6, 0x1, URZ ;  /* 0x0000000106047890 */ /* 0x000fe8000fffe0ff */
[----:B------:R-:W-:Y:S04]  /*4a70*/  UISETP.NE.AND UP0, UPT, UR4, 0x3, UPT ;  /* 0x000000030400788c */ /* 0x000fe8000bf05270 */
[----:B------:R-:W-:Y:S06]  /*4a80*/  USEL UR5, URZ, 0x1, UP0 ;  /* 0x00000001ff057887 */ /* 0x000fec0008000000 */
[----:B------:R-:W-:Y:S01]  /*4a90*/  LOP3.LUT R15, R15, UR5, RZ, 0x3c, !PT ;  /* 0x000000050f0f7c12 */ /* 0x000fe2000f8e3cff */
[----:B--2---:R-:W-:Y:S01]  /*4aa0*/  USEL UR12, UR4, URZ, UP0 ;  /* 0x000000ff040c7287 */ /* 0x004fe20008000000 */
[----:B------:R-:W-:Y:S11]  /*4ab0*/  BRA.U UP1, `(.L_x_82) ;  /* 0xfffffff101e87547 */ /* 0x000ff6000b83ffff */
[----:B------:R-:W-:Y:S01]  /*4ac0*/  UIADD3 UR24, UPT, UPT, UR24, 0x48, URZ ;  /* 0x0000004818187890 */ /* 0x000fe2000fffe0ff */
[----:B------:R-:W-:-:S03]  /*4ad0*/  SHF.L.U32 R3, R15, 0x1f, RZ ;  /* 0x0000001f0f037819 */ /* 0x000fc600000006ff */
[----:B------:R-:W-:-:S09]  /*4ae0*/  ULEA UR4, UR12, UR24, 0x3 ;  /* 0x000000180c047291 */ /* 0x000fd2000f8e18ff */
[----:B------:R-:W2:Y:S02]  /*4af0*/  SYNCS.PHASECHK.TRANS64.TRYWAIT P0, [UR4], R3 ;  /* 0x00000003ff0075a7 */ /* 0x000ea40008001104 */
[----:B--2---:R-:W-:Y:S05]  /*4b00*/  @!P0 BRA `(.L_x_83) ;  /* 0x0000003400e08947 */ /* 0x004fea0003800000 */
.L_x_153:
[----:B------:R-:W-:-:S04]  /*4b10*/  UIADD3 UR4, UPT, UPT, UR12, 0x1, URZ ;  /* 0x000000010c047890 */ /* 0x000fc8000fffe0ff */
[----:B------:R-:W-:-:S04]  /*4b20*/  UISETP.NE.AND UP0, UPT, UR4, 0x3, UPT ;  /* 0x000000030400788c */ /* 0x000fc8000bf05270 */
[----:B------:R-:W-:Y:S02]  /*4b30*/  USEL UR6, URZ, 0x1, UP0 ;  /* 0x00000001ff067887 */ /* 0x000fe40008000000 */
[----:B------:R-:W-:-:S04]  /*4b40*/  USEL UR4, UR4, URZ, UP0 ;  /* 0x000000ff04047287 */ /* 0x000fc80008000000 */
[----:B------:R-:W-:Y:S01]  /*4b50*/  ULEA UR5, UR4, UR24, 0x3 ;  /* 0x0000001804057291 */ /* 0x000fe2000f8e18ff */
[----:B------:R-:W-:-:S04]  /*4b60*/  LOP3.LUT R15, R15, UR6, RZ, 0x3c, !PT ;  /* 0x000000060f0f7c12 */ /* 0x000fc8000f8e3cff */
[----:B--2---:R-:W-:-:S04]  /*4b70*/  SHF.L.U32 R3, R15, 0x1f, RZ ;  /* 0x0000001f0f037819 */ /* 0x004fc800000006ff */
[----:B------:R-:W2:Y:S02]  /*4b80*/  SYNCS.PHASECHK.TRANS64.TRYWAIT P0, [UR5], R3 ;  /* 0x00000003ff0075a7 */ /* 0x000ea40008001105 */
[----:B--2---:R-:W-:Y:S05]  /*4b90*/  @!P0 BRA `(.L_x_84) ;  /* 0x0000003400d48947 */ /* 0x004fea0003800000 */
.L_x_155:
[----:B------:R-:W-:-:S04]  /*4ba0*/  UIADD3 UR4, UPT, UPT, UR4, 0x1, URZ ;  /* 0x0000000104047890 */ /* 0x000fc8000fffe0ff */
[----:B------:R-:W-:-:S04]  /*4bb0*/  UISETP.NE.AND UP0, UPT, UR4, 0x3, UPT ;  /* 0x000000030400788c */ /* 0x000fc8000bf05270 */
[----:B------:R-:W-:Y:S02]  /*4bc0*/  USEL UR5, URZ, 0x1, UP0 ;  /* 0x00000001ff057887 */ /* 0x000fe40008000000 */
[----:B------:R-:W-:-:S04]  /*4bd0*/  USEL UR4, UR4, URZ, UP0 ;  /* 0x000000ff04047287 */ /* 0x000fc80008000000 */
[----:B------:R-:W-:Y:S01]  /*4be0*/  ULEA UR4, UR4, UR24, 0x3 ;  /* 0x0000001804047291 */ /* 0x000fe2000f8e18ff */
[----:B--2---:R-:W-:-:S04]  /*4bf0*/  LOP3.LUT R3, R15, UR5, RZ, 0x3c, !PT ;  /* 0x000000050f037c12 */ /* 0x004fc8000f8e3cff */
[----:B------:R-:W-:Y:S01]  /*4c00*/  SHF.L.U32 R3, R3, 0x1f, RZ ;  /* 0x0000001f03037819 */ /* 0x000fe200000006ff */
[----:B------:R-:W-:-:S07]  /*4c10*/  IMAD.U32 R0, RZ, RZ, UR4 ;  /* 0x00000004ff007e24 */ /* 0x000fce000f8e00ff */
.L_x_85:
[----:B--2---:R2:W3:Y:S02]  /*4c20*/  SYNCS.PHASECHK.TRANS64.TRYWAIT P0, [R0+URZ], R3 ;  /* 0x00000003000075a7 */ /* 0x0044e400080011ff */
[----:B---3--:R-:W-:Y:S05]  /*4c30*/  @!P0 NANOSLEEP.SYNCS 0x989680 ;  /* 0x009896800000895d */ /* 0x008fea0003900000 */
[----:B------:R-:W3:Y:S02]  /*4c40*/  @!P0 SYNCS.PHASECHK.TRANS64 P0, [R0+URZ], R3 ;  /* 0x00000003000085a7 */ /* 0x000ee400080010ff */
[----:B-1-3--:R-:W-:Y:S05]  /*4c50*/  @P0 EXIT ;  /* 0x000000000000094d */ /* 0x00afea0003800000 */
[----:B------:R-:W-:Y:S05]  /*4c60*/  BRA `(.L_x_85) ;  /* 0xfffffffc00ec7947 */ /* 0x000fea000383ffff */
.L_x_73:
[----:B------:R-:W-:-:S06]  /*4c70*/  UISETP.GE.AND UP0, UPT, UR22, 0x4, UPT ;  /* 0x000000041600788c */ /* 0x000fcc000bf06270 */
[----:B------:R-:W-:-:S13]  /*4c80*/  PLOP3.LUT P0, PT, PT, PT, UP0, 0x80, 0x8 ;  /* 0x000000000008781c */ /* 0x000fda0003f0f008 */
[----:B------:R-:W-:Y:S05]  /*4c90*/  @!P0 EXIT ;  /* 0x000000000000894d */ /* 0x000fea0003800000 */
[----:B------:R-:W1:Y:S08]  /*4ca0*/  S2UR UR4, SR_CgaCtaId ;  /* 0x00000000000479c3 */ /* 0x000e700000008800 */
[----:B------:R-:W-:Y:S01]  /*4cb0*/  BAR.SYNC.DEFER_BLOCKING 0x6, 0xa0 ;  /* 0x0182800000007b1d */ /* 0x000fe20000010000 */
[C---:B------:R-:W-:Y:S01]  /*4cc0*/  IMAD.SHL.U32 R3, R91.reuse, 0x20, RZ ;  /* 0x000000205b037824 */ /* 0x040fe200078e00ff */
[C---:B------:R-:W-:Y:S01]  /*4cd0*/  LOP3.LUT R92, R91.reuse, 0x2, RZ, 0xc0, !PT ;  /* 0x000000025b5c7812 */ /* 0x040fe200078ec0ff */
[C---:B------:R-:W-:Y:S01]  /*4ce0*/  IMAD.SHL.U32 R96, R91.reuse, 0x4, RZ ;  /* 0x000000045b607824 */ /* 0x040fe200078e00ff */
[C---:B------:R-:W-:Y:S01]  /*4cf0*/  LOP3.LUT R97, R91.reuse, 0x60, RZ, 0xc0, !PT ;  /* 0x000000605b617812 */ /* 0x040fe200078ec0ff */
[----:B------:R-:W-:Y:S01]  /*4d00*/  IMAD.U32 R37, R91, 0x10000, RZ ;  /* 0x000100005b257824 */ /* 0x000fe200078e00ff */
[----:B------:R-:W-:-:S02]  /*4d10*/  UMOV UR47, 0x400 ;  /* 0x00000400002f7882 */ /* 0x000fc40000000000 */
[----:B------:R-:W2:Y:S01]  /*4d20*/  LDC.64 R78, c[0x0][0x8b0] ;  /* 0x00022c00ff4e7b82 */ /* 0x000ea20000000a00 */
[----:B------:R-:W-:Y:S01]  /*4d30*/  LOP3.LUT R5, R3, 0xc0, RZ, 0xc0, !PT ;  /* 0x000000c003057812 */ /* 0x000fe200078ec0ff */
[----:B------:R-:W-:Y:S01]  /*4d40*/  HFMA2 R36, -RZ, RZ, 0, 0 ;  /* 0x00000000ff247431 */ /* 0x000fe200000001ff */
[----:B------:R-:W-:Y:S01]  /*4d50*/  LOP3.LUT R91, R91, 0x4, RZ, 0xc0, !PT ;  /* 0x000000045b5b7812 */ /* 0x000fe200078ec0ff */
[----:B------:R-:W-:Y:S01]  /*4d60*/  IMAD.MOV.U32 R94, RZ, RZ, RZ ;  /* 0x000000ffff5e7224 */ /* 0x000fe200078e00ff */
[----:B------:R-:W-:Y:S01]  /*4d70*/  LOP3.LUT R96, R5, 0x18, R96, 0xf8, !PT ;  /* 0x0000001805607812 */ /* 0x000fe200078ef860 */
[----:B------:R-:W-:Y:S01]  /*4d80*/  IMAD.MOV.U32 R90, RZ, RZ, RZ ;  /* 0x000000ffff5a7224 */ /* 0x000fe200078e00ff */
[----:B------:R-:W-:Y:S01]  /*4d90*/  LOP3.LUT R37, R37, 0x600000, RZ, 0xc0, !PT ;  /* 0x0060000025257812 */ /* 0x000fe200078ec0ff */
[----:B------:R-:W3:Y:S01]  /*4da0*/  LDC.64 R76, c[0x0][0x8a8] ;  /* 0x00022a00ff4c7b82 */ /* 0x000ee20000000a00 */
[----:B------:R-:W-:Y:S01]  /*4db0*/  IADD3 R95, PT, PT, -R91, 0x2, RZ ;  /* 0x000000025b5f7810 */ /* 0x000fe20007ffe1ff */
[----:B------:R-:W-:Y:S01]  /*4dc0*/  IMAD.MOV R92, RZ, RZ, -R92 ;  /* 0x000000ffff5c7224 */ /* 0x000fe200078e0a5c */
[----:B------:R-:W-:Y:S01]  /*4dd0*/  LOP3.LUT R96, R96, 0xf20, R3, 0xf8, !PT ;  /* 0x00000f2060607812 */ /* 0x000fe200078ef803 */
[----:B------:R-:W4:Y:S01]  /*4de0*/  LDCU UR62, c[0x0][0x370] ;  /* 0x00006e00ff3e77ac */ /* 0x000f220008000800 */
[----:B------:R-:W-:Y:S01]  /*4df0*/  MOV R93, RZ ;  /* 0x000000ff005d7202 */ /* 0x000fe20000000f00 */
[----:B------:R-:W-:Y:S01]  /*4e00*/  IMAD.SHL.U32 R95, R95, 0x10, RZ ;  /* 0x000000105f5f7824 */ /* 0x000fe200078e00ff */
[----:B------:R-:W-:Y:S01]  /*4e10*/  IADD3 R91, PT, PT, -R91, RZ, RZ ;  /* 0x000000ff5b5b7210 */ /* 0x000fe20007ffe1ff */
[----:B-1----:R-:W-:Y:S01]  /*4e20*/  ULEA UR47, UR4, UR47, 0x18 ;  /* 0x0000002f042f7291 */ /* 0x002fe2000f8ec0ff */
[----:B------:R-:W1:Y:S01]  /*4e30*/  LDCU.64 UR4, c[0x0][0x890] ;  /* 0x00011200ff0477ac */ /* 0x000e620008000a00 */
[----:B------:R-:W-:Y:S01]  /*4e40*/  UMOV UR54, 0x1 ;  /* 0x0000000100367882 */ /* 0x000fe20000000000 */
[----:B------:R-:W-:Y:S01]  /*4e50*/  UMOV UR46, URZ ;  /* 0x000000ff002e7c82 */ /* 0x000fe20008000000 */
[----:B------:R-:W2:Y:S05]  /*4e60*/  LDCU UR41, c[0x0][0xb0c] ;  /* 0x00016180ff2977ac */ /* 0x000eaa0008000800 */
[----:B------:R-:W4:Y:S01]  /*4e70*/  LDS R0, [UR47+0x120] ;  /* 0x0001202fff007984 */ /* 0x000f220008000800 */
[----:B------:R-:W2:Y:S01]  /*4e80*/  LDCU UR39, c[0x0][0xb30] ;  /* 0x00016600ff2777ac */ /* 0x000ea20008000800 */
[----:B------:R-:W2:Y:S01]  /*4e90*/  LDCU.64 UR60, c[0x0][0x888] ;  /* 0x00011100ff3c77ac */ /* 0x000ea20008000a00 */
[----:B-1----:R-:W-:Y:S01]  /*4ea0*/  IMAD.U32 R99, RZ, RZ, UR4 ;  /* 0x00000004ff637e24 */ /* 0x002fe2000f8e00ff */
[----:B------:R-:W-:Y:S01]  /*4eb0*/  UIADD3 UR4, UPT, UPT, UR47, 0x200, URZ ;  /* 0x000002002f047890 */ /* 0x000fe2000fffe0ff */
[----:B------:R-:W-:Y:S01]  /*4ec0*/  IMAD.U32 R98, RZ, RZ, UR5 ;  /* 0x00000005ff627e24 */ /* 0x000fe2000f8e00ff */
[----:B------:R-:W1:Y:S04]  /*4ed0*/  LDCU.64 UR42, c[0x0][0xb28] ;  /* 0x00016500ff2a77ac */ /* 0x000e680008000a00 */
[----:B------:R-:W-:Y:S01]  /*4ee0*/  LEA R96, R96, UR4, 0x1 ;  /* 0x0000000460607c11 */ /* 0x000fe2000f8e08ff */
[----:B------:R-:W1:Y:S01]  /*4ef0*/  LDCU.128 UR56, c[0x0][0xb10] ;  /* 0x00016200ff3877ac */ /* 0x000e620008000c00 */
[----:B------:R-:W1:Y:S01]  /*4f00*/  LDCU UR55, c[0x0][0x374] ;  /* 0x00006e80ff3777ac */ /* 0x000e620008000800 */
[----:B------:R-:W-:Y:S01]  /*4f10*/  UMOV UR53, URZ ;  /* 0x000000ff00357c82 */ /* 0x000fe20008000000 */
[----:B------:R-:W-:Y:S01]  /*4f20*/  UMOV UR52, URZ ;  /* 0x000000ff00347c82 */ /* 0x000fe20008000000 */
[----:B----4-:R-:W-:Y:S01]  /*4f30*/  IADD3 R37, PT, PT, R0, R37, RZ ;  /* 0x0000002500257210 */ /* 0x010fe20007ffe0ff */
[----:B-123--:R-:W-:-:S07]  /*4f40*/  IMAD.U32 R0, RZ, RZ, UR4 ;  /* 0x00000004ff007e24 */ /* 0x00efce000f8e00ff */
.L_x_116:
[C---:B------:R-:W-:Y:S02]  /*4f50*/  LEA R3, R90.reuse, UR47, 0x3 ;  /* 0x0000002f5a037c11 */ /* 0x040fe4000f8e18ff */
[----:B------:R-:W-:Y:S02]  /*4f60*/  SHF.L.U32 R0, R93, 0x1f, RZ ;  /* 0x0000001f5d007819 */ /* 0x000fe400000006ff */
[----:B------:R-:W-:Y:S02]  /*4f70*/  LEA R5, R90, UR47, 0x4 ;  /* 0x0000002f5a057c11 */ /* 0x000fe4000f8e20ff */
[----:B-1----:R-:W1:Y:S02]  /*4f80*/  SYNCS.PHASECHK.TRANS64.TRYWAIT P0, [R3+URZ+0x70], R0 ;  /* 0x00007000030075a7 */ /* 0x002e6400080011ff */
[----:B-1----:R-:W-:Y:S05]  /*4f90*/  @!P0 BRA `(.L_x_86) ;  /* 0x0000003000ec8947 */ /* 0x002fea0003800000 */
.L_x_156:
        /* <DEDUP_REMOVED lines=8> */
[----:B--2---:R-:W-:Y:S11]  /*5020*/  LOP3.LUT P0, RZ, R6, 0x1, RZ, 0xc0, !PT ;  /* 0x0000000106ff7812 */ /* 0x004ff6000780c0ff */
[----:B------:R-:W-:Y:S02]  /*5030*/  @!UPT UIADD3 URZ, UPT, UPT, URZ, URZ, URZ ;  /* 0x000000fffffff290 */ /* 0x000fe4000fffe0ff */
[----:B---3--:R-:W-:Y:S01]  /*5040*/  VOTEU.ANY UP1, P0 ;  /* 0x0000000000ff7886 */ /* 0x008fe20000020100 */
[----:B------:R-:W-:Y:S01]  /*5050*/  PLOP3.LUT P0, PT, PT, PT, UP1, 0x80, 0x8 ;  /* 0x000000000008781c */ /* 0x000fe20003f0f018 */
[----:B------:R-:W-:Y:S06]  /*5060*/  UP2UR UR4, UPR, URZ, 0x2 ;  /* 0x00000002ff047883 */ /* 0x000fec0008000000 */
[----:B------:R-:W-:Y:S06]  /*5070*/  IMAD.U32 R100, RZ, RZ, UR4 ;  /* 0x00000004ff647e24 */ /* 0x000fec000f8e00ff */
[----:B-1----:R-:W-:Y:S02]  /*5080*/  @P0 SHF.R.U32.HI R0, RZ, 0x10, R5 ;  /* 0x00000010ff000819 */ /* 0x002fe40000011605 */
        /* <DEDUP_REMOVED lines=12> */
[----:B------:R-:W2:Y:S01]  /*5150*/  LDCU UR12, c[0x0][0xb20] ;  /* 0x00016400ff0c77ac */ /* 0x000ea20008000800 */
[----:B------:R-:W-:Y:S02]  /*5160*/  UIMAD.WIDE.U32 UR4, UR55, UR59, URZ ;  /* 0x0000003b370472a5 */ /* 0x000fe4000f8e00ff */
[----:B------:R-:W-:Y:S02]  /*5170*/  UIMAD.WIDE.U32 UR6, UR62, UR56, URZ ;  /* 0x000000383e0672a5 */ /* 0x000fe4000f8e00ff */
[----:B------:R-:W-:Y:S02]  /*5180*/  UISETP.NE.AND UP0, UPT, UR58, 0x1, UPT ;  /* 0x000000013a00788c */ /* 0x000fe4000bf05270 */
[----:B------:R-:W-:Y:S02]  /*5190*/  UIMAD.WIDE.U32 UR8, UR37, UR59, URZ ;  /* 0x0000003b250872a5 */ /* 0x000fe4000f8e00ff */
[----:B------:R-:W-:Y:S02]  /*51a0*/  UIMAD.WIDE.U32 UR10, UR38, UR56, URZ ;  /* 0x00000038260a72a5 */ /* 0x000fe4000f8e00ff */
[----:B------:R-:W-:Y:S02]  /*51b0*/  UISETP.NE.AND UP1, UPT, UR41, 0x1, UPT ;  /* 0x000000012900788c */ /* 0x000fe4000bf25270 */
[----:B------:R-:W-:Y:S01]  /*51c0*/  UISETP.NE.AND UP2, UPT, UR40, 0x1, UPT ;  /* 0x000000012800788c */ /* 0x000fe2000bf45270 */
[----:B------:R-:W-:Y:S02]  /*51d0*/  UMOV UR4, UR5 ;  /* 0x0000000500047c82 */ /* 0x000fe40008000000 */
[----:B--2---:R-:W-:Y:S03]  /*51e0*/  USHF.R.U32.HI UR5, URZ, UR12, UR4 ;  /* 0x0000000cff057299 */ /* 0x004fe60008011604 */
[----:B------:R-:W-:Y:S02]  /*51f0*/  UMOV UR4, UR7 ;  /* 0x0000000700047c82 */ /* 0x000fe40008000000 */
[----:B------:R-:W-:Y:S02]  /*5200*/  USHF.R.U32.HI UR7, URZ, UR57, UR4 ;  /* 0x00000039ff077299 */ /* 0x000fe40008011604 */
[----:B------:R-:W-:Y:S02]  /*5210*/  USEL UR4, UR55, UR5, !UP0 ;  /* 0x0000000537047287 */ /* 0x000fe4000c000000 */
[----:B------:R-:W-:Y:S01]  /*5220*/  USEL UR7, UR62, UR7, !UP1 ;  /* 0x000000073e077287 */ /* 0x000fe2000c800000 */
[----:B------:R-:W-:Y:S01]  /*5230*/  UMOV UR5, UR9 ;  /* 0x0000000900057c82 */ /* 0x000fe20008000000 */
[----:B------:R-:W-:Y:S02]  /*5240*/  UIMAD.WIDE.U32 UR8, UR4, UR42, URZ ;  /* 0x0000002a040872a5 */ /* 0x000fe4000f8e00ff */
[----:B------:R-:W-:Y:S03]  /*5250*/  USHF.R.U32.HI UR6, URZ, UR12, UR5 ;  /* 0x0000000cff067299 */ /* 0x000fe60008011605 */
[----:B------:R-:W-:Y:S01]  /*5260*/  UMOV UR5, UR11 ;  /* 0x0000000b00057c82 */ /* 0x000fe20008000000 */
[----:B------:R-:W-:Y:S02]  /*5270*/  UIMAD.WIDE.U32 UR10, UR7, UR42, URZ ;  /* 0x0000002a070a72a5 */ /* 0x000fe4000f8e00ff */
[----:B------:R-:W-:Y:S02]  /*5280*/  USHF.R.U32.HI UR12, URZ, UR57, UR5 ;  /* 0x00000039ff0c7299 */ /* 0x000fe40008011605 */
[----:B------:R-:W-:Y:S01]  /*5290*/  USEL UR6, UR37, UR6, !UP0 ;  /* 0x0000000625067287 */ /* 0x000fe2000c000000 */
[----:B------:R-:W-:Y:S02]  /*52a0*/  UMOV UR5, UR9 ;  /* 0x0000000900057c82 */ /* 0x000fe40008000000 */
[----:B------:R-:W-:Y:S01]  /*52b0*/  UMOV UR10, UR11 ;  /* 0x0000000b000a7c82 */ /* 0x000fe20008000000 */
[----:B------:R-:W-:Y:S02]  /*52c0*/  @UP2 USHF.R.U32.HI UR4, URZ, UR43, UR5 ;  /* 0x0000002bff042299 */ /* 0x000fe40008011605 */
[----:B------:R-:W-:Y:S02]  /*52d0*/  @UP2 USHF.R.U32.HI UR7, URZ, UR43, UR10 ;  /* 0x0000002bff072299 */ /* 0x000fe4000801160a */
[----:B------:R-:W-:Y:S02]  /*52e0*/  UIMAD UR4, UR40, UR4, URZ ;  /* 0x00000004280472a4 */ /* 0x000fe4000f8e02ff */
[----:B------:R-:W-:Y:S02]  /*52f0*/  UIMAD.WIDE.U32 UR10, UR6, UR42, URZ ;  /* 0x0000002a060a72a5 */ /* 0x000fe4000f8e00ff */
[----:B------:R-:W-:Y:S02]  /*5300*/  USEL UR5, UR38, UR12, !UP1 ;  /* 0x0000000c26057287 */ /* 0x000fe4000c800000 */
[----:B------:R-:W-:Y:S02]  /*5310*/  UIMAD UR8, UR40, UR7, URZ ;  /* 0x00000007280872a4 */ /* 0x000fe4000f8e02ff */
[----:B------:R-:W-:Y:S03]  /*5320*/  UISETP.GE.AND UP0, UPT, UR6, UR4, UPT ;  /* 0x000000040600728c */ /* 0x000fe6000bf06270 */
[----:B------:R-:W-:Y:S01]  /*5330*/  UMOV UR4, UR11 ;  /* 0x0000000b00047c82 */ /* 0x000fe20008000000 */
[----:B------:R-:W-:Y:S02]  /*5340*/  UISETP.GE.OR UP0, UPT, UR5, UR8, UP0 ;  /* 0x000000080500728c */ /* 0x000fe40008706670 */
[----:B------:R-:W-:Y:S02]  /*5350*/  USHF.R.U32.HI UR4, URZ, UR43, UR4 ;  /* 0x0000002bff047299 */ /* 0x000fe40008011604 */
[----:B------:R-:W-:Y:S02]  /*5360*/  UIMAD.WIDE.U32 UR8, UR5, UR42, URZ ;  /* 0x0000002a050872a5 */ /* 0x000fe4000f8e00ff */
[----:B------:R-:W-:Y:S02]  /*5370*/  USEL UR11, UR6, UR4, !UP2 ;  /* 0x00000004060b7287 */ /* 0x000fe4000d000000 */
[----:B------:R-:W-:Y:S02]  /*5380*/  UIADD3 UR8, UPT, UPT, -UR5, URZ, URZ ;  /* 0x000000ff05087290 */ /* 0x000fe4000fffe1ff */
[----:B------:R-:W-:Y:S01]  /*5390*/  UIADD3 UR10, UPT, UPT, -UR11, URZ, URZ ;  /* 0x000000ff0b0a7290 */ /* 0x000fe2000fffe1ff */
[----:B------:R-:W-:Y:S01]  /*53a0*/  @!UP0 UMOV UR4, UR9 ;  /* 0x0000000900048c82 */ /* 0x000fe20008000000 */
[----:B------:R-:W-:Y:S02]  /*53b0*/  UIADD3 UR9, UPT, UPT, -UR6, URZ, URZ ;  /* 0x000000ff06097290 */ /* 0x000fe4000fffe1ff */
[----:B------:R-:W-:Y:S02]  /*53c0*/  @!UP0 USHF.R.U32.HI UR4, URZ, UR43, UR4 ;  /* 0x0000002bff048299 */ /* 0x000fe40008011604 */
[----:B------:R-:W-:Y:S02]  /*53d0*/  UIMAD UR10, UR40, UR10, UR6 ;  /* 0x0000000a280a72a4 */ /* 0x000fe4000f8e0206 */
[----:B------:R-:W-:Y:S04]  /*53e0*/  @!UP0 USEL UR4, UR5, UR4, !UP2 ;  /* 0x0000000405048287 */ /* 0x000fe8000d000000 */
[----:B------:R-:W-:Y:S02]  /*53f0*/  @!UP0 UIMAD UR10, UR7, UR10, UR4 ;  /* 0x0000000a070a82a4 */ /* 0x000fe4000f8e0204 */
[----:B------:R-:W-:Y:S02]  /*5400*/  @!UP0 UIADD3 UR11, UPT, UPT, UR11, -UR4, URZ ;  /* 0x800000040b0b8290 */ /* 0x000fe4000fffe0ff */
[----:B------:R-:W-:Y:S02]  /*5410*/  UIMAD UR7, UR41, UR8, UR38 ;  /* 0x00000008290772a4 */ /* 0x000fe4000f8e0226 */
[----:B------:R-:W-:Y:S02]  /*5420*/  @!UP0 UIMAD UR6, UR11, UR40, UR5 ;  /* 0x000000280b0682a4 */ /* 0x000fe4000f8e0205 */
[----:B------:R-:W-:Y:S01]  /*5430*/  UIMAD UR4, UR58, UR9, UR37 ;  /* 0x000000093a0472a4 */ /* 0x000fe2000f8e0225 */
[----:B------:R-:W-:Y:S02]  /*5440*/  @!UP0 UMOV UR5, UR10 ;  /* 0x0000000a00058c82 */ /* 0x000fe40008000000 */
[----:B------:R-:W-:Y:S02]  /*5450*/  UIMAD UR38, UR5, UR41, UR7 ;  /* 0x00000029052672a4 */ /* 0x000fe4000f8e0207 */
[----:B------:R-:W-:Y:S11]  /*5460*/  UIMAD UR37, UR6, UR58, UR4 ;  /* 0x0000003a062572a4 */ /* 0x000ff6000f8e0204 */
[----:B------:R-:W-:Y:S01]  /*5470*/  @!UPT UIADD3 URZ, UPT, UPT, URZ, URZ, URZ ;  /* 0x000000fffffff290 */ /* 0x000fe2000fffe0ff */
.L_x_87:
[----:B------:R-:W-:Y:S01]  /*5480*/  UISETP.NE.AND UP0, UPT, UR39, 0x1, UPT ;  /* 0x000000012700788c */ /* 0x000fe2000bf05270 */
[----:B------:R-:W-:Y:S01]  /*5490*/  IADD3 R90, PT, PT, R90, 0x1, RZ ;  /* 0x000000015a5a7810 */ /* 0x000fe20007ffe0ff */
[----:B------:R-:W-:Y:S02]  /*54a0*/  UIADD3 UR11, UPT, UPT, UR47, 0x200, URZ ;  /* 0x000002002f0b7890 */ /* 0x000fe4000fffe0ff */
[----:B------:R-:W-:Y:S02]  /*54b0*/  USHF.L.U32 UR50, UR25, 0x7, URZ ;  /* 0x0000000719327899 */ /* 0x000fe400080006ff */
[----:B------:R-:W-:Y:S05]  /*54c0*/  USHF.L.U32 UR49, UR30, 0x6, URZ ;  /* 0x000000061e317899 */ /* 0x000fea00080006ff */
[----:B------:R-:W2:Y:S01]  /*54d0*/  @!UP0 LDCU.128 UR12, c[0x0][0xb10] ;  /* 0x00016200ff0c87ac */ /* 0x000ea20008000c00 */
[----:B------:R-:W3:Y:S01]  /*54e0*/  @!UP0 LDCU UR5, c[0x0][0xb0c] ;  /* 0x00016180ff0587ac */ /* 0x000ee20008000800 */
[----:B------:R-:W4:Y:S01]  /*54f0*/  @!UP0 LDCU UR10, c[0x0][0xb20] ;  /* 0x00016400ff0a87ac */ /* 0x000f220008000800 */
[----:B--2---:R-:W-:Y:S02]  /*5500*/  UIMAD.WIDE.U32 UR8, UR38, UR12, URZ ;  /* 0x0000000c260872a5 */ /* 0x004fe4000f8e00ff */
[----:B------:R-:W-:Y:S02]  /*5510*/  UIMAD.WIDE.U32 UR6, UR37, UR15, URZ ;  /* 0x0000000f250672a5 */ /* 0x000fe4000f8e00ff */
[----:B------:R-:W-:Y:S03]  /*5520*/  @!UP0 UISETP.NE.AND UP1, UPT, UR14, 0x1, UPT ;  /* 0x000000010e00888c */ /* 0x000fe6000bf25270 */
[----:B------:R-:W-:Y:S01]  /*5530*/  @!UP0 UMOV UR4, UR9 ;  /* 0x0000000900048c82 */ /* 0x000fe20008000000 */
[----:B---3--:R-:W-:Y:S02]  /*5540*/  @!UP0 UISETP.NE.AND UP2, UPT, UR5, 0x1, UPT ;  /* 0x000000010500888c */ /* 0x008fe4000bf45270 */
[----:B------:R-:W-:Y:S01]  /*5550*/  @!UP0 USHF.R.U32.HI UR4, URZ, UR13, UR4 ;  /* 0x0000000dff048299 */ /* 0x000fe20008011604 */
[----:B------:R-:W-:Y:S02]  /*5560*/  @!UP0 UMOV UR6, UR7 ;  /* 0x0000000700068c82 */ /* 0x000fe40008000000 */
[----:B----4-:R-:W-:Y:S02]  /*5570*/  @!UP0 USHF.R.U32.HI UR6, URZ, UR10, UR6 ;  /* 0x0000000aff068299 */ /* 0x010fe40008011606 */
[----:B------:R-:W-:Y:S02]  /*5580*/  @!UP0 USEL UR7, UR38, UR4, !UP2 ;  /* 0x0000000426078287 */ /* 0x000fe4000d000000 */
[----:B------:R-:W-:Y:S04]  /*5590*/  @!UP0 USEL UR6, UR37, UR6, !UP1 ;  /* 0x0000000625068287 */ /* 0x000fe8000c800000 */
[----:B------:R-:W-:Y:S02]  /*55a0*/  @!UP0 UIADD3 UR4, UPT, UPT, -UR7, UR6, URZ ;  /* 0x0000000607048290 */ /* 0x000fe4000fffe1ff */
[----:B------:R-:W-:Y:S02]  /*55b0*/  @!UP0 UIADD3 UR6, UPT, UPT, UR7, -UR6, URZ ;  /* 0x8000000607068290 */ /* 0x000fe4000fffe0ff */
[----:B------:R-:W-:Y:S02]  /*55c0*/  @!UP0 UIMAD UR38, UR4, UR5, UR38 ;  /* 0x00000005042682a4 */ /* 0x000fe4000f8e0226 */
[----:B------:R-:W-:Y:S02]  /*55d0*/  @!UP0 UIMAD UR37, UR6, UR14, UR37 ;  /* 0x0000000e062582a4 */ /* 0x000fe4000f8e0225 */
[----:B------:R-:W-:Y:S09]  /*55e0*/  ULOP3.LUT UP0, URZ, UR11, 0x1b0, URZ, 0xc0, !UPT ;  /* 0x000001b00bff7892 */ /* 0x000ff2000f80c0ff */
[----:B------:R-:W-:Y:S05]  /*55f0*/  BRA.U !UP0, `(.L_x_88) ;  /* 0x00000001087c7547 */ /* 0x000fea000b800000 */
[----:B------:R-:W2:Y:S01]  /*5600*/  LDCU.64 UR8, c[0x4][0x80] ;  /* 0x01001000ff0877ac */ /* 0x000ea20008000a00 */
[----:B------:R-:W-:Y:S01]  /*5610*/  MOV R2, 0x0 ;  /* 0x0000000000027802 */ /* 0x000fe20000000f00 */
[----:B------:R-:W-:Y:S02]  /*5620*/  HFMA2 R12, -RZ, RZ, 0, 5.9604644775390625e-08 ;  /* 0x00000001ff0c7431 */ /* 0x000fe400000001ff */
[----:B------:R-:W-:Y:S01]  /*5630*/  IMAD.MOV.U32 R8, RZ, RZ, 0x70 ;  /* 0x00000070ff087424 */ /* 0x000fe200078e00ff */
[----:B------:R3:W4:Y:S01]  /*5640*/  LDC.64 R14, c[0x4][R2] ;  /* 0x01000000020e7b82 */ /* 0x0007220000000a00 */
[----:B------:R-:W1:Y:S01]  /*5650*/  LDCU.64 UR6, c[0x4][0x88] ;  /* 0x01001100ff0677ac */ /* 0x000e620008000a00 */
[----:B------:R-:W-:Y:S01]  /*5660*/  IMAD.MOV.U32 R13, RZ, RZ, RZ ;  /* 0x000000ffff0d7224 */ /* 0x000fe200078e00ff */
[----:B------:R-:W1:Y:S01]  /*5670*/  LDCU.64 UR4, c[0x4][0x8] ;  /* 0x01000100ff0477ac */ /* 0x000e620008000a00 */
[----:B--2---:R-:W-:Y:S01]  /*5680*/  MOV R5, UR9 ;  /* 0x0000000900057c02 */ /* 0x004fe20008000f00 */
[----:B------:R-:W-:Y:S01]  /*5690*/  IMAD.U32 R4, RZ, RZ, UR8 ;  /* 0x00000008ff047e24 */ /* 0x000fe2000f8e00ff */
[----:B-1----:R-:W-:Y:S01]  /*56a0*/  MOV R7, UR7 ;  /* 0x0000000700077c02 */ /* 0x002fe20008000f00 */
[----:B------:R-:W-:Y:S01]  /*56b0*/  IMAD.U32 R6, RZ, RZ, UR6 ;  /* 0x00000006ff067e24 */ /* 0x000fe2000f8e00ff */
[----:B------:R-:W-:Y:S01]  /*56c0*/  MOV R11, UR5 ;  /* 0x00000005000b7c02 */ /* 0x000fe20008000f00 */
[----:B------:R-:W-:Y:S02]  /*56d0*/  IMAD.U32 R10, RZ, RZ, UR4 ;  /* 0x00000004ff0a7e24 */ /* 0x000fe4000f8e00ff */
[----:B------:R-:W-:Y:S07]  /*56e0*/  LEPC R20, `(.L_x_89) ;  /* 0x000000001014794e */ /* 0x000fee0000000000 */
[----:B---345:R-:W-:Y:S05]  /*56f0*/  CALL.ABS.NOINC R14 ;  /* 0x000000000e007343 */ /* 0x038fea0003c00000 */
.L_x_89:
[----:B------:R-:W1:Y:S01]  /*5700*/  LDCU.64 UR8, c[0x4][0x80] ;  /* 0x01001000ff0877ac */ /* 0x000e620008000a00 */
[----:B------:R-:W2:Y:S01]  /*5710*/  LDC.64 R2, c[0x4][R2] ;  /* 0x0100000002027b82 */ /* 0x000ea20000000a00 */
[----:B------:R-:W-:Y:S02]  /*5720*/  HFMA2 R12, -RZ, RZ, 0, 5.9604644775390625e-08 ;  /* 0x00000001ff0c7431 */ /* 0x000fe400000001ff */
[----:B------:R-:W-:Y:S02]  /*5730*/  IMAD.MOV.U32 R8, RZ, RZ, 0x70 ;  /* 0x00000070ff087424 */ /* 0x000fe400078e00ff */
[----:B------:R-:W-:Y:S01]  /*5740*/  IMAD.MOV.U32 R13, RZ, RZ, RZ ;  /* 0x000000ffff0d7224 */ /* 0x000fe200078e00ff */
[----:B------:R-:W3:Y:S01]  /*5750*/  LDCU.64 UR6, c[0x4][0x88] ;  /* 0x01001100ff0677ac */ /* 0x000ee20008000a00 */
[----:B------:R-:W4:Y:S01]  /*5760*/  LDCU.64 UR4, c[0x4][0x8] ;  /* 0x01000100ff0477ac */ /* 0x000f220008000a00 */
[----:B-1----:R-:W-:Y:S02]  /*5770*/  MOV R4, UR8 ;  /* 0x0000000800047c02 */ /* 0x002fe40008000f00 */
[----:B------:R-:W-:Y:S02]  /*5780*/  MOV R5, UR9 ;  /* 0x0000000900057c02 */ /* 0x000fe40008000f00 */
[----:B---3--:R-:W-:Y:S01]  /*5790*/  MOV R7, UR7 ;  /* 0x0000000700077c02 */ /* 0x008fe20008000f00 */
[----:B------:R-:W-:Y:S01]  /*57a0*/  IMAD.U32 R6, RZ, RZ, UR6 ;  /* 0x00000006ff067e24 */ /* 0x000fe2000f8e00ff */
[----:B----4-:R-:W-:Y:S01]  /*57b0*/  MOV R11, UR5 ;  /* 0x00000005000b7c02 */ /* 0x010fe20008000f00 */
[----:B------:R-:W-:Y:S02]  /*57c0*/  IMAD.U32 R10, RZ, RZ, UR4 ;  /* 0x00000004ff0a7e24 */ /* 0x000fe4000f8e00ff */
[----:B------:R-:W-:Y:S07]  /*57d0*/  LEPC R20, `(.L_x_88) ;  /* 0x000000001014794e */ /* 0x000fee0000000000 */
[----:B--2---:R-:W-:Y:S05]  /*57e0*/  CALL.ABS.NOINC R2 ;  /* 0x0000000002007343 */ /* 0x004fea0003c00000 */
.L_x_88:
[----:B------:R-:W-:Y:S02]  /*57f0*/  R2UR UR6, R88 ;  /* 0x00000000580672ca */ /* 0x000fe400000e0000 */
[----:B------:R-:W-:Y:S02]  /*5800*/  R2UR UR5, R99 ;  /* 0x00000000630572ca */ /* 0x000fe400000e0000 */
[----:B------:R-:W-:Y:S02]  /*5810*/  R2UR UR4, R98 ;  /* 0x00000000620472ca */ /* 0x000fe400000e0000 */
[----:B------:R-:W-:Y:S02]  /*5820*/  ISETP.NE.U32.AND P4, PT, R78, RZ, PT ;  /* 0x000000ff4e00720c */ /* 0x000fe40003f85070 */
[----:B------:R-:W-:Y:S02]  /*5830*/  ISETP.NE.U32.AND P2, PT, RZ, UR60, PT ;  /* 0x0000003cff007c0c */ /* 0x000fe4000bf45070 */
[----:B------:R-:W-:Y:S02]  /*5840*/  ISETP.NE.AND.EX P4, PT, R79, RZ, PT, P4 ;  /* 0x000000ff4f00720c */ /* 0x000fe40003f85340 */
[----:B------:R-:W-:Y:S01]  /*5850*/  ISETP.NE.AND.EX P2, PT, RZ, UR61, PT, P2 ;  /* 0x0000003dff007c0c */ /* 0x000fe2000bf45320 */
[----:B------:R-:W-:Y:S02]  /*5860*/  UISETP.NE.AND UP2, UPT, UR6, URZ, UPT ;  /* 0x000000ff0600728c */ /* 0x000fe4000bf45270 */
[----:B------:R-:W-:Y:S04]  /*5870*/  UISETP.NE.U32.AND UP0, UPT, UR5, URZ, UPT ;  /* 0x000000ff0500728c */ /* 0x000fe8000bf05070 */
[----:B------:R-:W-:Y:S01]  /*5880*/  UISETP.NE.AND.EX UP1, UPT, UR4, URZ, UPT, UP0 ;  /* 0x000000ff0400728c */ /* 0x000fe2000bf25300 */
[----:B------:R-:W-:Y:S01]  /*5890*/  PLOP3.LUT P1, PT, PT, PT, UP2, 0x80, 0x8 ;  /* 0x000000000008781c */ /* 0x000fe20003f2f028 */
[----:B------:R-:W-:Y:S03]  /*58a0*/  UPLOP3.LUT UP0, UPT, UPT, UPT, UPT, 0x40, 0x4 ;  /* 0x000000000004789c */ /* 0x000fe60003f0e870 */
[----:B------:R-:W-:Y:S06]  /*58b0*/  @UP2 UPLOP3.LUT UP0, UPT, UPT, UPT, UP1, 0x80, 0x8 ;  /* 0x000000000008289c */ /* 0x000fec0003f0f010 */
[----:B------:R-:W-:Y:S01]  /*58c0*/  PLOP3.LUT P0, PT, PT, PT, UP0, 0x80, 0x8 ;  /* 0x000000000008781c */ /* 0x000fe20003f0f008 */
[----:B------:R-:W-:Y:S01]  /*58d0*/  @!UPT UIADD3 URZ, UPT, UPT, URZ, URZ, URZ ;  /* 0x000000fffffff290 */ /* 0x000fe2000fffe0ff */
[----:B------:R-:W-:Y:S11]  /*58e0*/  BRA.U !UP1, `(.L_x_90) ;  /* 0x0000000109407547 */ /* 0x000ff6000b800000 */
[----:B------:R-:W-:Y:S01]  /*58f0*/  UISETP.NE.U32.AND UP0, UPT, UR60, URZ, UPT ;  /* 0x000000ff3c00728c */ /* 0x000fe2000bf05070 */
[----:B------:R-:W-:Y:S01]  /*5900*/  R2UR UR6, R99 ;  /* 0x00000000630672ca */ /* 0x000fe200000e0000 */
[----:B------:R-:W2:Y:S01]  /*5910*/  LDCU.64 UR8, c[0x0][0x358] ;  /* 0x00006b00ff0877ac */ /* 0x000ea20008000a00 */
[----:B------:R-:W-:Y:S02]  /*5920*/  HFMA2 R84, -RZ, RZ, 0, 5.9604644775390625e-08 ;  /* 0x00000001ff547431 */ /* 0x000fe400000001ff */
[----:B-1----:R-:W-:Y:S01]  /*5930*/  IMAD.MOV.U32 R0, RZ, RZ, 0x1 ;  /* 0x00000001ff007424 */ /* 0x002fe200078e00ff */
[----:B------:R-:W-:Y:S06]  /*5940*/  UISETP.NE.AND.EX UP0, UPT, UR61, URZ, UPT, UP0 ;  /* 0x000000ff3d00728c */ /* 0x000fec000bf05300 */
[----:B------:R-:W-:Y:S05]  /*5950*/  PLOP3.LUT P3, PT, PT, PT, UP0, 0x80, 0x8 ;  /* 0x000000000008781c */ /* 0x000fea0003f6f008 */
[----:B------:R-:W1:Y:S01]  /*5960*/  @UP0 LDCU.64 UR4, c[0x0][0x888] ;  /* 0x00011100ff0407ac */ /* 0x000e620008000a00 */
[----:B------:R-:W-:Y:S07]  /*5970*/  @UP0 UIMAD UR6, UR36, UR6, URZ ;  /* 0x00000006240602a4 */ /* 0x000fee000f8e02ff */
[----:B------:R-:W-:Y:S01]  /*5980*/  @!P3 PRMT R84, R0, 0x7610, R84 ;  /* 0x000076100054b816 */ /* 0x000fe20000000054 */
[----:B-1----:R-:W-:Y:S06]  /*5990*/  @UP0 UIMAD.WIDE UR4, UR6, 0x4, UR4 ;  /* 0x00000004060408a5 */ /* 0x002fec000f8e0204 */
[----:B------:R-:W-:Y:S02]  /*59a0*/  IMAD.U32 R2, RZ, RZ, UR4 ;  /* 0x00000004ff027e24 */ /* 0x000fe4000f8e00ff */
[----:B------:R-:W-:Y:S03]  /*59b0*/  IMAD.U32 R3, RZ, RZ, UR5 ;  /* 0x00000005ff037e24 */ /* 0x000fe6000f8e00ff */
[----:B------:R-:W1:Y:S02]  /*59c0*/  @!UP0 LDCU UR4, c[0x0][0x880] ;  /* 0x00011000ff0487ac */ /* 0x000e640008000800 */
[----:B--2--5:R2:W5:Y:S02]  /*59d0*/  @P3 LDG.E R41, desc[UR8][R2.64] ;  /* 0x0000000802293981 */ /* 0x024564000c1e1900 */
[----:B-12---:R-:W-:Y:S02]  /*59e0*/  @!P3 MOV R41, UR4 ;  /* 0x000000040029bc02 */ /* 0x006fe40008000f00 */
.L_x_90:
[----:B------:R-:W-:Y:S05]  /*59f0*/  @!P4 BRA `(.L_x_91) ;  /* 0x000000000024c947 */ /* 0x000fea0003800000 */
[----:B------:R-:W-:Y:S01]  /*5a00*/  ISETP.NE.U32.AND P3, PT, R76, RZ, PT ;  /* 0x000000ff4c00720c */ /* 0x000fe20003f65070 */
[----:B------:R-:W2:Y:S03]  /*5a10*/  LDCU.64 UR4, c[0x0][0x358] ;  /* 0x00006b00ff0477ac */ /* 0x000ea60008000a00 */
[----:B------:R-:W-:Y:S11]  /*5a20*/  ISETP.NE.AND.EX P3, PT, R77, RZ, PT, P3 ;  /* 0x000000ff4d00720c */ /* 0x000ff60003f65330 */
[----:B------:R-:W-:Y:S02]  /*5a30*/  @!UPT UIADD3 URZ, UPT, UPT, URZ, URZ, URZ ;  /* 0x000000fffffff290 */ /* 0x000fe4000fffe0ff */
[----:B------:R-:W3:Y:S01]  /*5a40*/  @P3 LDC.64 R2, c[0x0][0x8a8] ;  /* 0x00022a00ff023b82 */ /* 0x000ee20000000a00 */
[----:B-1----:R-:W-:Y:S04]  /*5a50*/  @P3 IMAD R0, R78, UR36, RZ ;  /* 0x000000244e003c24 */ /* 0x002fe8000f8e02ff */
[----:B---3--:R-:W-:Y:S05]  /*5a60*/  @P3 IMAD.WIDE R2, R0, 0x4, R2 ;  /* 0x0000000400023825 */ /* 0x008fea00078e0202 */
[----:B--2--5:R2:W5:Y:S02]  /*5a70*/  @P3 LDG.E R38, desc[UR4][R2.64] ;  /* 0x0000000402263981 */ /* 0x024564000c1e1900 */
[----:B--2---:R-:W3:Y:S02]  /*5a80*/  @!P3 LDC R38, c[0x0][0x8a0] ;  /* 0x00022800ff26bb82 */ /* 0x004ee40000000800 */
.L_x_91:
[----:B-----5:R-:W-:Y:S01]  /*5a90*/  FSETP.NEU.AND P3, PT, R41, RZ, PT ;  /* 0x000000ff2900720b */ /* 0x020fe20003f6d000 */
[----:B------:R-:W-:Y:S01]  /*5aa0*/  ULOP3.LUT UR4, UR54, 0x1, URZ, 0x3c, !UPT ;  /* 0x0000000136047892 */ /* 0x000fe2000f8e3cff */
[----:B------:R-:W-:Y:S01]  /*5ab0*/  SEL R5, RZ, 0xffffffff, P2 ;  /* 0xffffffffff057807 */ /* 0x000fe20001000000 */
[----:B------:R-:W-:Y:S01]  /*5ac0*/  IMAD.U32 R103, RZ, RZ, UR46 ;  /* 0x0000002eff677e24 */ /* 0x000fe2000f8e00ff */
[----:B------:R-:W-:Y:S01]  /*5ad0*/  @P1 LOP3.LUT P2, RZ, R84, 0xff, RZ, 0xc0, !PT ;  /* 0x000000ff54ff1812 */ /* 0x000fe2000784c0ff */
[----:B------:R-:W-:Y:S01]  /*5ae0*/  IMAD.SHL.U32 R81, R92, 0x10, RZ ;  /* 0x000000105c517824 */ /* 0x000fe200078e00ff */
[----:B------:R-:W-:Y:S01]  /*5af0*/  @P1 SEL R2, RZ, 0xffffffff, P3 ;  /* 0xffffffffff021807 */ /* 0x000fe20001800000 */
[----:B------:R-:W-:Y:S01]  /*5b00*/  IMAD.U32 R110, RZ, RZ, UR4 ;  /* 0x00000004ff6e7e24 */ /* 0x000fe2000f8e00ff */
[----:B------:R-:W-:Y:S01]  /*5b10*/  LEA R102, R36, UR47, 0x3 ;  /* 0x0000002f24667c11 */ /* 0x000fe2000f8e18ff */
[----:B------:R-:W-:Y:S01]  /*5b20*/  IMAD.SHL.U32 R103, R103, 0x2000, RZ ;  /* 0x0000200067677824 */ /* 0x000fe200078e00ff */
[----:B------:R-:W-:Y:S01]  /*5b30*/  @P0 SEL R2, R5, R2, !P2 ;  /* 0x0000000205020207 */ /* 0x000fe20005000000 */
[----:B------:R-:W-:Y:S01]  /*5b40*/  IMAD.SHL.U32 R80, R91, 0x10, RZ ;  /* 0x000000105b507824 */ /* 0x000fe200078e00ff */
[----:B------:R-:W-:Y:S01]  /*5b50*/  SHF.L.U32 R3, R94, 0x1f, RZ ;  /* 0x0000001f5e037819 */ /* 0x000fe200000006ff */
[----:B------:R-:W-:Y:S01]  /*5b60*/  IMAD.IADD R83, R96, 0x1, R103 ;  /* 0x0000000160537824 */ /* 0x000fe200078e0267 */
[----:B------:R-:W-:Y:S01]  /*5b70*/  @P1 LOP3.LUT R2, R2, 0x1, RZ, 0xc0, !PT ;  /* 0x0000000102021812 */ /* 0x000fe200078ec0ff */
[----:B------:R-:W-:Y:S01]  /*5b80*/  BSSY B1, `(.L_x_92) ;  /* 0x0000039000017945 */ /* 0x000fe20003800000 */
[----:B------:R-:W-:Y:S01]  /*5b90*/  PLOP3.LUT P2, PT, PT, PT, UP1, 0x80, 0x8 ;  /* 0x000000000008781c */ /* 0x000fe20003f4f018 */
[----:B------:R-:W-:Y:S01]  /*5ba0*/  IMAD.IADD R82, R83, 0x1, R81 ;  /* 0x0000000153527824 */ /* 0x000fe200078e0251 */
[----:B------:R-:W-:Y:S01]  /*5bb0*/  ISETP.NE.U32.OR P5, PT, R2, 0x1, !P1 ;  /* 0x000000010200780c */ /* 0x000fe20004fa5470 */
[----:B------:R-:W-:Y:S01]  /*5bc0*/  IMAD.U32 R2, RZ, RZ, UR46 ;  /* 0x0000002eff027e24 */ /* 0x000fe2000f8e00ff */
[----:B------:R-:W-:Y:S01]  /*5bd0*/  LOP3.LUT P4, R89, R84, 0xff, RZ, 0xc0, !PT ;  /* 0x000000ff54597812 */ /* 0x000fe2000788c0ff */
[----:B------:R-:W-:Y:S01]  /*5be0*/  IMAD.MOV.U32 R108, RZ, RZ, 0x1 ;  /* 0x00000001ff6c7424 */ /* 0x000fe200078e00ff */
[----:B------:R-:W-:Y:S01]  /*5bf0*/  P2R R101, PR, RZ, 0x20 ;  /* 0x00000020ff657803 */ /* 0x000fe20000000000 */
[----:B------:R-:W-:Y:S01]  /*5c00*/  IMAD R39, R36, 0x40, R37 ;  /* 0x0000004024277824 */ /* 0x000fe200078e0225 */
[----:B-1----:R-:W-:Y:S01]  /*5c10*/  LEA R0, R2, UR47, 0x3 ;  /* 0x0000002f02007c11 */ /* 0x002fe2000f8e18ff */
[----:B------:R-:W-:Y:S01]  /*5c20*/  IMAD.U32 R109, RZ, RZ, UR46 ;  /* 0x0000002eff6d7e24 */ /* 0x000fe2000f8e00ff */
[----:B------:R-:W-:Y:S02]  /*5c30*/  SEL R2, RZ, 0xffffffff, P3 ;  /* 0xffffffffff027807 */ /* 0x000fe40001800000 */
[----:B------:R-:W-:Y:S02]  /*5c40*/  CS2R R74, SRZ ;  /* 0x00000000004a7805 */ /* 0x000fe4000001ff00 */
[----:B------:R-:W-:Y:S02]  /*5c50*/  CS2R R72, SRZ ;  /* 0x0000000000487805 */ /* 0x000fe4000001ff00 */
[----:B------:R-:W-:Y:S02]  /*5c60*/  CS2R R66, SRZ ;  /* 0x0000000000427805 */ /* 0x000fe4000001ff00 */
[----:B------:R-:W-:Y:S02]  /*5c70*/  @P2 SEL R2, R5, R2, !P4 ;  /* 0x0000000205022207 */ /* 0x000fe40006000000 */
[----:B------:R-:W-:Y:S02]  /*5c80*/  CS2R R64, SRZ ;  /* 0x0000000000407805 */ /* 0x000fe4000001ff00 */
[----:B------:R-:W-:Y:S02]  /*5c90*/  @P5 SHF.L.U32 R7, R110, 0x1f, RZ ;  /* 0x0000001f6e075819 */ /* 0x000fe400000006ff */
[----:B------:R-:W-:Y:S02]  /*5ca0*/  CS2R R58, SRZ ;  /* 0x00000000003a7805 */ /* 0x000fe4000001ff00 */
[----:B------:R-:W-:Y:S02]  /*5cb0*/  LOP3.LUT R2, R2, 0x1, RZ, 0xc0, !PT ;  /* 0x0000000102027812 */ /* 0x000fe400078ec0ff */
[----:B------:R-:W-:Y:S01]  /*5cc0*/  CS2R R56, SRZ ;  /* 0x0000000000387805 */ /* 0x000fe2000001ff00 */
[----:B------:R-:W1:Y:S01]  /*5cd0*/  @P5 SYNCS.PHASECHK.TRANS64.TRYWAIT P1, [R0+URZ+0x30], R7 ;  /* 0x00003007000055a7 */ /* 0x000e6200080211ff */
[----:B------:R-:W-:Y:S02]  /*5ce0*/  CS2R R50, SRZ ;  /* 0x0000000000327805 */ /* 0x000fe4000001ff00 */
[----:B------:R-:W-:Y:S02]  /*5cf0*/  ISETP.NE.U32.AND P2, PT, R2, 0x1, PT ;  /* 0x000000010200780c */ /* 0x000fe40003f45070 */
[----:B------:R-:W-:Y:S01]  /*5d00*/  CS2R R48, SRZ ;  /* 0x0000000000307805 */ /* 0x000fe2000001ff00 */
[----:B------:R-:W-:Y:S01]  /*5d10*/  IMAD.IADD R47, R83, 0x1, R80 ;  /* 0x00000001532f7824 */ /* 0x000fe200078e0250 */
[----:B------:R-:W-:Y:S01]  /*5d20*/  P2R R111, PR, RZ, 0x4 ;  /* 0x00000004ff6f7803 */ /* 0x000fe20000000000 */
[----:B------:R-:W-:Y:S01]  /*5d30*/  IMAD.IADD R46, R95, 0x1, R82 ;  /* 0x000000015f2e7824 */ /* 0x000fe200078e0252 */
[----:B------:R2:W4:Y:S01]  /*5d40*/  SYNCS.PHASECHK.TRANS64.TRYWAIT P0, [R102+URZ+0x90], R3 ;  /* 0x00009003660075a7 */ /* 0x00052200080011ff */
[----:B-1----:R-:W-:Y:S01]  /*5d50*/  @P5 SEL R108, RZ, 0x1, !P1 ;  /* 0x00000001ff6c5807 */ /* 0x002fe20004800000 */
[----:B--2---:R-:W-:Y:S06]  /*5d60*/  @!P5 BRA `(.L_x_93) ;  /* 0x000000000068d947 */ /* 0x004fec0003800000 */
[----:B------:R-:W-:Y:S01]  /*5d70*/  ISETP.NE.AND P1, PT, R108, RZ, PT ;  /* 0x000000ff6c00720c */ /* 0x000fe20003f25270 */
[----:B------:R-:W-:Y:S01]  /*5d80*/  BSSY B0, `(.L_x_94) ;  /* 0x000000d000007945 */ /* 0x000fe20003800000 */
[----:B------:R-:W-:Y:S02]  /*5d90*/  CS2R R50, SRZ ;  /* 0x0000000000327805 */ /* 0x000fe4000001ff00 */
[----:B------:R-:W-:Y:S02]  /*5da0*/  CS2R R48, SRZ ;  /* 0x0000000000307805 */ /* 0x000fe4000001ff00 */
[----:B------:R-:W-:Y:S02]  /*5db0*/  CS2R R58, SRZ ;  /* 0x00000000003a7805 */ /* 0x000fe4000001ff00 */
[----:B------:R-:W-:Y:S02]  /*5dc0*/  CS2R R56, SRZ ;  /* 0x0000000000387805 */ /* 0x000fe4000001ff00 */
[----:B------:R-:W-:Y:S02]  /*5dd0*/  CS2R R66, SRZ ;  /* 0x0000000000427805 */ /* 0x000fe4000001ff00 */
[----:B------:R-:W-:Y:S02]  /*5de0*/  CS2R R64, SRZ ;  /* 0x0000000000407805 */ /* 0x000fe4000001ff00 */
[----:B------:R-:W-:Y:S02]  /*5df0*/  CS2R R74, SRZ ;  /* 0x00000000004a7805 */ /* 0x000fe4000001ff00 */
[----:B------:R-:W-:Y:S01]  /*5e00*/  CS2R R72, SRZ ;  /* 0x0000000000487805 */ /* 0x000fe2000001ff00 */
[----:B------:R-:W-:Y:S06]  /*5e10*/  @P1 BRA `(.L_x_95) ;  /* 0x00000000000c1947 */ /* 0x000fec0003800000 */
[----:B------:R-:W-:Y:S04]  /*5e20*/  SHF.L.U32 R5, R110, 0x1f, RZ ;  /* 0x0000001f6e057819 */ /* 0x000fe800000006ff */
[----:B------:R-:W1:Y:S02]  /*5e30*/  SYNCS.PHASECHK.TRANS64.TRYWAIT P1, [R0+URZ+0x30], R5 ;  /* 0x00003005000075a7 */ /* 0x000e6400080211ff */
[----:B-1----:R-:W-:Y:S05]  /*5e40*/  @!P1 BRA `(.L_x_96) ;  /* 0x0000002400549947 */ /* 0x002fea0003800000 */
.L_x_95:
[----:B------:R-:W-:Y:S05]  /*5e50*/  BSYNC B0 ;  /* 0x0000000000007941 */ /* 0x000fea0003800000 */
.L_x_94:
[----:B------:R-:W-:Y:S01]  /*5e60*/  ISETP.NE.AND P1, PT, R111, RZ, PT ;  /* 0x000000ff6f00720c */ /* 0x000fe20003f25270 */
[----:B------:R-:W-:Y:S04]  /*5e70*/  UIADD3 UR4, UPT, UPT, UR46, 0x1, URZ ;  /* 0x000000012e047890 */ /* 0x000fe8000fffe0ff */
[----:B------:R-:W-:Y:S04]  /*5e80*/  UISETP.NE.AND UP0, UPT, UR4, 0x3, UPT ;  /* 0x000000030400788c */ /* 0x000fe8000bf05270 */
[----:B------:R-:W-:Y:S02]  /*5e90*/  USEL UR5, URZ, 0x1, UP0 ;  /* 0x00000001ff057887 */ /* 0x000fe40008000000 */
[----:B------:R-:W-:Y:S02]  /*5ea0*/  USEL UR4, UR4, URZ, UP0 ;  /* 0x000000ff04047287 */ /* 0x000fe40008000000 */
[----:B------:R2:W1:Y:S02]  /*5eb0*/  @P1 LDS.128 R48, [R83] ;  /* 0x0000000053301984 */ /* 0x0004640000000c00 */
[----:B------:R-:W-:Y:S02]  /*5ec0*/  LOP3.LUT R110, R110, UR5, RZ, 0x3c, !PT ;  /* 0x000000056e6e7c12 */ /* 0x000fe4000f8e3cff */
[----:B------:R2:W1:Y:S01]  /*5ed0*/  @P1 LDS.128 R56, [R82+0x10] ;  /* 0x0000100052381984 */ /* 0x0004620000000c00 */
[----:B------:R-:W-:Y:S03]  /*5ee0*/  IMAD.U32 R109, RZ, RZ, UR4 ;  /* 0x00000004ff6d7e24 */ /* 0x000fe6000f8e00ff */
[----:B------:R2:W1:Y:S04]  /*5ef0*/  @P1 LDS.128 R64, [R47+0x20] ;  /* 0x000020002f401984 */ /* 0x0004680000000c00 */
[----:B------:R2:W1:Y:S02]  /*5f00*/  @P1 LDS.128 R72, [R46+0x10] ;  /* 0x000010002e481984 */ /* 0x0004640000000c00 */
.L_x_93:
[----:B------:R-:W-:Y:S05]  /*5f10*/  BSYNC B1 ;  /* 0x0000000000017941 */ /* 0x000fea0003800000 */
.L_x_92:
[----:B-1----:R-:W-:Y:S04]  /*5f20*/  SHF.R.U32.HI R0, RZ, 0x15, R39 ;  /* 0x00000015ff007819 */ /* 0x002fe80000011627 */
[----:B------:R-:W-:Y:S01]  /*5f30*/  LOP3.LUT P1, RZ, R0, 0x3, R85, 0x48, !PT ;  /* 0x0000000300ff7812 */ /* 0x000fe20007824855 */
[----:B------:R-:W-:Y:S01]  /*5f40*/  @!UPT UIADD3 URZ, UPT, UPT, URZ, URZ, URZ ;  /* 0x000000fffffff290 */ /* 0x000fe2000fffe0ff */
[----:B----4-:R-:W-:Y:S11]  /*5f50*/  @P0 BRA `(.L_x_97) ;  /* 0x0000000000080947 */ /* 0x010ff60003800000 */
[----:B------:R-:W1:Y:S02]  /*5f60*/  SYNCS.PHASECHK.TRANS64.TRYWAIT P0, [R102+URZ+0x90], R3 ;  /* 0x00009003660075a7 */ /* 0x000e6400080011ff */
[----:B-1----:R-:W-:Y:S05]  /*5f70*/  @!P0 BRA `(.L_x_98) ;  /* 0x00000024001c8947 */ /* 0x002fea0003800000 */
.L_x_97:
[----:B------:R-:W-:Y:S05]  /*5f80*/  @!P1 BRA `(.L_x_99) ;  /* 0x0000000000409947 */ /* 0x000fea0003800000 */
[----:B------:R-:W4:Y:S01]  /*5f90*/  LDCU.64 UR8, c[0x4][0x70] ;  /* 0x01000e00ff0877ac */ /* 0x000f220008000a00 */
[----:B-1----:R-:W-:Y:S01]  /*5fa0*/  MOV R3, 0x0 ;  /* 0x0000000000037802 */ /* 0x002fe20000000f00 */
[----:B------:R-:W-:Y:S02]  /*5fb0*/  HFMA2 R12, -RZ, RZ, 0, 5.9604644775390625e-08 ;  /* 0x00000001ff0c7431 */ /* 0x000fe400000001ff */
[----:B------:R-:W-:Y:S02]  /*5fc0*/  IMAD.MOV.U32 R8, RZ, RZ, 0x192 ;  /* 0x00000192ff087424 */ /* 0x000fe400078e00ff */
[----:B------:R-:W-:Y:S01]  /*5fd0*/  IMAD.MOV.U32 R13, RZ, RZ, RZ ;  /* 0x000000ffff0d7224 */ /* 0x000fe200078e00ff */
[----:B------:R-:W1:Y:S01]  /*5fe0*/  LDCU.64 UR6, c[0x4][0x78] ;  /* 0x01000f00ff0677ac */ /* 0x000e620008000a00 */
[----:B------:R-:W2:Y:S01]  /*5ff0*/  LDC.64 R2, c[0x4][R3] ;  /* 0x0100000003027b82 */ /* 0x000ea20000000a00 */
[----:B------:R-:W5:Y:S01]  /*6000*/  LDCU.64 UR4, c[0x4][0x10] ;  /* 0x01000200ff0477ac */ /* 0x000f620008000a00 */
[----:B----4-:R-:W-:Y:S01]  /*6010*/  MOV R5, UR9 ;  /* 0x0000000900057c02 */ /* 0x010fe20008000f00 */
[----:B------:R-:W-:Y:S01]  /*6020*/  IMAD.U32 R4, RZ, RZ, UR8 ;  /* 0x00000008ff047e24 */ /* 0x000fe2000f8e00ff */
[----:B-1----:R-:W-:Y:S01]  /*6030*/  MOV R7, UR7 ;  /* 0x0000000700077c02 */ /* 0x002fe20008000f00 */
[----:B------:R-:W-:Y:S01]  /*6040*/  IMAD.U32 R6, RZ, RZ, UR6 ;  /* 0x00000006ff067e24 */ /* 0x000fe2000f8e00ff */
[----:B-----5:R-:W-:Y:S01]  /*6050*/  MOV R11, UR5 ;  /* 0x00000005000b7c02 */ /* 0x020fe20008000f00 */
[----:B------:R-:W-:Y:S02]  /*6060*/  IMAD.U32 R10, RZ, RZ, UR4 ;  /* 0x00000004ff0a7e24 */ /* 0x000fe4000f8e00ff */
[----:B------:R-:W-:Y:S07]  /*6070*/  LEPC R20, `(.L_x_99) ;  /* 0x000000001014794e */ /* 0x000fee0000000000 */
[----:B--23--:R-:W-:Y:S05]  /*6080*/  CALL.ABS.NOINC R2 ;  /* 0x0000000002007343 */ /* 0x00cfea0003c00000 */
.L_x_99:
[C---:B------:R-:W-:Y:S01]  /*6090*/  SHF.L.U32 R40, R48.reuse, 0x10, RZ ;  /* 0x0000001030287819 */ /* 0x040fe200000006ff */
[----:B------:R-:W-:Y:S05]  /*60a0*/  WARPSYNC.ALL ;  /* 0x0000000000007948 */ /* 0x000fea0003800000 */
[----:B------:R-:W-:Y:S01]  /*60b0*/  R2UR UR4, R39 ;  /* 0x00000000270472ca */ /* 0x000fe200000e0000 */
[----:B------:R-:W-:Y:S01]  /*60c0*/  BSSY.RECONVERGENT B0, `(.L_x_100) ;  /* 0x0000087000007945 */ /* 0x000fe20003800200 */
[----:B------:R-:W-:Y:S02]  /*60d0*/  LOP3.LUT R43, R48, 0xffff0000, RZ, 0xc0, !PT ;  /* 0xffff0000302b7812 */ /* 0x000fe400078ec0ff */
[----:B------:R-:W-:Y:S02]  /*60e0*/  SHF.L.U32 R42, R49, 0x10, RZ ;  /* 0x00000010312a7819 */ /* 0x000fe400000006ff */
[----:B------:R-:W-:Y:S02]  /*60f0*/  SHF.L.U32 R45, R51, 0x10, RZ ;  /* 0x00000010332d7819 */ /* 0x000fe400000006ff */
[----:B------:R-:W-:Y:S02]  /*6100*/  LOP3.LUT R44, R75, 0xffff0000, RZ, 0xc0, !PT ;  /* 0xffff00004b2c7812 */ /* 0x000fe400078ec0ff */
[----:B------:R-:W-:Y:S03]  /*6110*/  ISETP.NE.AND P0, PT, R97, RZ, PT ;  /* 0x000000ff6100720c */ /* 0x000fe60003f05270 */
[----:B------:R-:W3:Y:S02]  /*6120*/  LDTM.x32 R4, tmem[UR4] ;  /* 0x00000004000479ee */ /* 0x000ee400082c0000 */
[C---:B---3--:R-:W-:Y:S01]  /*6130*/  FMUL R0, R38.reuse, R4 ;  /* 0x0000000426007220 */ /* 0x048fe20000400000 */
[C---:B------:R-:W-:Y:S01]  /*6140*/  FMUL R2, R38.reuse, R5 ;  /* 0x0000000526027220 */ /* 0x040fe20000400000 */
[C---:B-1----:R-:W-:Y:S01]  /*6150*/  FMUL R3, R38.reuse, R6 ;  /* 0x0000000626037220 */ /* 0x042fe20000400000 */
[----:B------:R-:W-:Y:S01]  /*6160*/  FMUL R7, R38, R7 ;  /* 0x0000000726077220 */ /* 0x000fe20000400000 */
[----:B------:R-:W-:Y:S01]  /*6170*/  FFMA R0, R41, R40, R0 ;  /* 0x0000002829007223 */ /* 0x000fe20000000000 */
[----:B------:R-:W-:Y:S01]  /*6180*/  LOP3.LUT R40, R49, 0xffff0000, RZ, 0xc0, !PT ;  /* 0xffff000031287812 */ /* 0x000fe200078ec0ff */
[C---:B------:R-:W-:Y:S01]  /*6190*/  FFMA R2, R41.reuse, R43, R2 ;  /* 0x0000002b29027223 */ /* 0x040fe20000000002 */
[C---:B------:R-:W-:Y:S01]  /*61a0*/  SHF.L.U32 R43, R50.reuse, 0x10, RZ ;  /* 0x00000010322b7819 */ /* 0x040fe200000006ff */
[C---:B------:R-:W-:Y:S01]  /*61b0*/  FFMA R3, R41.reuse, R42, R3 ;  /* 0x0000002a29037223 */ /* 0x040fe20000000003 */
[----:B------:R-:W-:Y:S01]  /*61c0*/  LOP3.LUT R42, R50, 0xffff0000, RZ, 0xc0, !PT ;  /* 0xffff0000322a7812 */ /* 0x000fe200078ec0ff */
[----:B------:R-:W-:Y:S01]  /*61d0*/  FMUL R4, R38, R8 ;  /* 0x0000000826047220 */ /* 0x000fe20000400000 */
[----:B------:R-:W-:Y:S01]  /*61e0*/  F2FP.BF16.F32.PACK_AB R52, R2, R0 ;  /* 0x000000000234723e */ /* 0x000fe200000010ff */
[----:B------:R-:W-:Y:S01]  /*61f0*/  FFMA R7, R41, R40, R7 ;  /* 0x0000002829077223 */ /* 0x000fe20000000007 */
[----:B------:R-:W-:Y:S01]  /*6200*/  LOP3.LUT R40, R51, 0xffff0000, RZ, 0xc0, !PT ;  /* 0xffff000033287812 */ /* 0x000fe200078ec0ff */
[C---:B------:R-:W-:Y:S01]  /*6210*/  FMUL R5, R38.reuse, R9 ;  /* 0x0000000926057220 */ /* 0x040fe20000400000 */
[C---:B------:R-:W-:Y:S01]  /*6220*/  FMUL R6, R38.reuse, R10 ;  /* 0x0000000a26067220 */ /* 0x040fe20000400000 */
[----:B------:R-:W-:Y:S01]  /*6230*/  FMUL R11, R38, R11 ;  /* 0x0000000b260b7220 */ /* 0x000fe20000400000 */
[----:B------:R-:W-:Y:S01]  /*6240*/  F2FP.BF16.F32.PACK_AB R53, R7, R3 ;  /* 0x000000030735723e */ /* 0x000fe200000010ff */
[C---:B------:R-:W-:Y:S01]  /*6250*/  FFMA R4, R41.reuse, R43, R4 ;  /* 0x0000002b29047223 */ /* 0x040fe20000000004 */
[C---:B------:R-:W-:Y:S01]  /*6260*/  SHF.L.U32 R43, R56.reuse, 0x10, RZ ;  /* 0x00000010382b7819 */ /* 0x040fe200000006ff */
[----:B------:R-:W-:Y:S01]  /*6270*/  FFMA R5, R41, R42, R5 ;  /* 0x0000002a29057223 */ /* 0x000fe20000000005 */
[----:B------:R-:W-:Y:S01]  /*6280*/  LOP3.LUT R42, R57, 0xffff0000, RZ, 0xc0, !PT ;  /* 0xffff0000392a7812 */ /* 0x000fe200078ec0ff */
[----:B------:R-:W-:Y:S01]  /*6290*/  FFMA R6, R41, R45, R6 ;  /* 0x0000002d29067223 */ /* 0x000fe20000000006 */
[----:B------:R-:W-:Y:S01]  /*62a0*/  SHF.L.U32 R45, R57, 0x10, RZ ;  /* 0x00000010392d7819 */ /* 0x000fe200000006ff */
[----:B------:R-:W-:Y:S01]  /*62b0*/  FFMA R11, R41, R40, R11 ;  /* 0x00000028290b7223 */ /* 0x000fe2000000000b */
[----:B------:R-:W-:Y:S01]  /*62c0*/  LOP3.LUT R40, R56, 0xffff0000, RZ, 0xc0, !PT ;  /* 0xffff000038287812 */ /* 0x000fe200078ec0ff */
[C---:B------:R-:W-:Y:S01]  /*62d0*/  FMUL R8, R38.reuse, R12 ;  /* 0x0000000c26087220 */ /* 0x040fe20000400000 */
[----:B------:R-:W-:Y:S01]  /*62e0*/  F2FP.BF16.F32.PACK_AB R54, R5, R4 ;  /* 0x000000040536723e */ /* 0x000fe200000010ff */
[C---:B------:R-:W-:Y:S01]  /*62f0*/  FMUL R9, R38.reuse, R13 ;  /* 0x0000000d26097220 */ /* 0x040fe20000400000 */
[----:B------:R-:W-:Y:S01]  /*6300*/  F2FP.BF16.F32.PACK_AB R55, R11, R6 ;  /* 0x000000060b37723e */ /* 0x000fe200000010ff */
[C---:B------:R-:W-:Y:S01]  /*6310*/  FMUL R10, R38.reuse, R14 ;  /* 0x0000000e260a7220 */ /* 0x040fe20000400000 */
[----:B------:R-:W-:Y:S01]  /*6320*/  FMUL R15, R38, R15 ;  /* 0x0000000f260f7220 */ /* 0x000fe20000400000 */
[----:B------:R-:W-:Y:S01]  /*6330*/  FFMA R8, R41, R43, R8 ;  /* 0x0000002b29087223 */ /* 0x000fe20000000008 */
[----:B------:R-:W-:Y:S01]  /*6340*/  SHF.L.U32 R43, R59, 0x10, RZ ;  /* 0x000000103b2b7819 */ /* 0x000fe200000006ff */
[C---:B------:R-:W-:Y:S01]  /*6350*/  FFMA R9, R41.reuse, R40, R9 ;  /* 0x0000002829097223 */ /* 0x040fe20000000009 */
[C---:B------:R-:W-:Y:S01]  /*6360*/  SHF.L.U32 R40, R58.reuse, 0x10, RZ ;  /* 0x000000103a287819 */ /* 0x040fe200000006ff */
        /* <DEDUP_REMOVED lines=8> */
[----:B------:R-:W-:Y:S01]  /*63f0*/  FMUL R14, R38, R18 ;  /* 0x00000012260e7220 */ /* 0x000fe20000400000 */
[----:B------:R-:W-:Y:S01]  /*6400*/  FFMA R12, R41, R40, R12 ;  /* 0x00000028290c7223 */ /* 0x000fe2000000000c */
[----:B------:R-:W-:Y:S01]  /*6410*/  LOP3.LUT R40, R59, 0xffff0000, RZ, 0xc0, !PT ;  /* 0xffff00003b287812 */ /* 0x000fe200078ec0ff */
[C---:B------:R-:W-:Y:S01]  /*6420*/  FFMA R13, R41.reuse, R42, R13 ;  /* 0x0000002a290d7223 */ /* 0x040fe2000000000d */
[----:B------:R-:W-:Y:S01]  /*6430*/  LOP3.LUT R42, R64, 0xffff0000, RZ, 0xc0, !PT ;  /* 0xffff0000402a7812 */ /* 0x000fe200078ec0ff */
[----:B------:R-:W-:Y:S01]  /*6440*/  FMUL R19, R38, R19 ;  /* 0x0000001326137220 */ /* 0x000fe20000400000 */
[----:B------:R-:W-:Y:S01]  /*6450*/  FFMA R14, R41, R43, R14 ;  /* 0x0000002b290e7223 */ /* 0x000fe2000000000e */
[----:B------:R-:W-:Y:S01]  /*6460*/  SHF.L.U32 R43, R64, 0x10, RZ ;  /* 0x00000010402b7819 */ /* 0x000fe200000006ff */
[----:B------:R1:W-:Y:S01]  /*6470*/  STS.128 [R83], R52 ;  /* 0x0000003453007388 */ /* 0x0003e20000000c00 */
[----:B------:R-:W-:Y:S01]  /*6480*/  F2FP.BF16.F32.PACK_AB R62, R13, R12 ;  /* 0x0000000c0d3e723e */ /* 0x000fe200000010ff */
[C---:B------:R-:W-:Y:S01]  /*6490*/  FMUL R16, R38.reuse, R20 ;  /* 0x0000001426107220 */ /* 0x040fe20000400000 */
        /* <DEDUP_REMOVED lines=8> */
[C---:B------:R-:W-:Y:S01]  /*6520*/  FFMA R17, R41.reuse, R42, R17 ;  /* 0x0000002a29117223 */ /* 0x040fe20000000011 */
[----:B------:R-:W-:Y:S01]  /*6530*/  FFMA R18, R41, R45, R18 ;  /* 0x0000002d29127223 */ /* 0x000fe20000000012 */
[----:B------:R1:W-:Y:S01]  /*6540*/  STS.128 [R82+0x10], R60 ;  /* 0x0000103c52007388 */ /* 0x0003e20000000c00 */
[----:B------:R-:W-:Y:S01]  /*6550*/  SHF.L.U32 R45, R67, 0x10, RZ ;  /* 0x00000010432d7819 */ /* 0x000fe200000006ff */
[----:B------:R-:W-:Y:S01]  /*6560*/  FFMA R23, R41, R40, R23 ;  /* 0x0000002829177223 */ /* 0x000fe20000000017 */
[----:B------:R-:W-:Y:S01]  /*6570*/  LOP3.LUT R40, R66, 0xffff0000, RZ, 0xc0, !PT ;  /* 0xffff000042287812 */ /* 0x000fe200078ec0ff */
[C---:B------:R-:W-:Y:S01]  /*6580*/  FMUL R20, R38.reuse, R24 ;  /* 0x0000001826147220 */ /* 0x040fe20000400000 */
[----:B------:R-:W-:Y:S01]  /*6590*/  LOP3.LUT R42, R67, 0xffff0000, RZ, 0xc0, !PT ;  /* 0xffff0000432a7812 */ /* 0x000fe200078ec0ff */
[C---:B------:R-:W-:Y:S01]  /*65a0*/  FMUL R21, R38.reuse, R25 ;  /* 0x0000001926157220 */ /* 0x040fe20000400000 */
[----:B------:R-:W-:Y:S01]  /*65b0*/  F2FP.BF16.F32.PACK_AB R68, R17, R16 ;  /* 0x000000101144723e */ /* 0x000fe200000010ff */
[C---:B------:R-:W-:Y:S01]  /*65c0*/  FMUL R22, R38.reuse, R26 ;  /* 0x0000001a26167220 */ /* 0x040fe20000400000 */
[----:B------:R-:W-:Y:S01]  /*65d0*/  FMUL R27, R38, R27 ;  /* 0x0000001b261b7220 */ /* 0x000fe20000400000 */
[C---:B------:R-:W-:Y:S01]  /*65e0*/  FFMA R20, R41.reuse, R43, R20 ;  /* 0x0000002b29147223 */ /* 0x040fe20000000014 */
[C---:B------:R-:W-:Y:S01]  /*65f0*/  FFMA R21, R41.reuse, R40, R21 ;  /* 0x0000002829157223 */ /* 0x040fe20000000015 */
[C---:B------:R-:W-:Y:S01]  /*6600*/  FFMA R22, R41.reuse, R45, R22 ;  /* 0x0000002d29167223 */ /* 0x040fe20000000016 */
[----:B------:R-:W-:Y:S01]  /*6610*/  FFMA R27, R41, R42, R27 ;  /* 0x0000002a291b7223 */ /* 0x000fe2000000001b */
[----:B------:R-:W-:Y:S01]  /*6620*/  SHF.L.U32 R40, R72, 0x10, RZ ;  /* 0x0000001048287819 */ /* 0x000fe200000006ff */
[----:B------:R-:W-:Y:S01]  /*6630*/  FMUL R24, R38, R28 ;  /* 0x0000001c26187220 */ /* 0x000fe20000400000 */
[----:B------:R-:W-:Y:S01]  /*6640*/  LOP3.LUT R42, R72, 0xffff0000, RZ, 0xc0, !PT ;  /* 0xffff0000482a7812 */ /* 0x000fe200078ec0ff */
[C---:B------:R-:W-:Y:S01]  /*6650*/  FMUL R25, R38.reuse, R29 ;  /* 0x0000001d26197220 */ /* 0x040fe20000400000 */
[----:B------:R-:W-:Y:S01]  /*6660*/  SHF.L.U32 R43, R73, 0x10, RZ ;  /* 0x00000010492b7819 */ /* 0x000fe200000006ff */
[C---:B------:R-:W-:Y:S01]  /*6670*/  FMUL R26, R38.reuse, R30 ;  /* 0x0000001e261a7220 */ /* 0x040fe20000400000 */
[C---:B------:R-:W-:Y:S01]  /*6680*/  FFMA R24, R41.reuse, R40, R24 ;  /* 0x0000002829187223 */ /* 0x040fe20000000018 */
[----:B------:R-:W-:Y:S01]  /*6690*/  FFMA R25, R41, R42, R25 ;  /* 0x0000002a29197223 */ /* 0x000fe20000000019 */
[----:B------:R-:W-:Y:S01]  /*66a0*/  LOP3.LUT R40, R73, 0xffff0000, RZ, 0xc0, !PT ;  /* 0xffff000049287812 */ /* 0x000fe200078ec0ff */
[----:B------:R-:W-:Y:S01]  /*66b0*/  FFMA R26, R41, R43, R26 ;  /* 0x0000002b291a7223 */ /* 0x000fe2000000001a */
[----:B------:R-:W-:Y:S01]  /*66c0*/  FMUL R31, R38, R31 ;  /* 0x0000001f261f7220 */ /* 0x000fe20000400000 */
[----:B------:R-:W-:Y:S01]  /*66d0*/  SHF.L.U32 R43, R74, 0x10, RZ ;  /* 0x000000104a2b7819 */ /* 0x000fe200000006ff */
[----:B------:R-:W-:Y:S01]  /*66e0*/  FMUL R28, R38, R32 ;  /* 0x00000020261c7220 */ /* 0x000fe20000400000 */
[----:B------:R-:W-:Y:S01]  /*66f0*/  LOP3.LUT R42, R74, 0xffff0000, RZ, 0xc0, !PT ;  /* 0xffff00004a2a7812 */ /* 0x000fe200078ec0ff */
[C---:B------:R-:W-:Y:S01]  /*6700*/  FMUL R29, R38.reuse, R33 ;  /* 0x00000021261d7220 */ /* 0x040fe20000400000 */
[----:B------:R-:W-:Y:S01]  /*6710*/  SHF.L.U32 R45, R75, 0x10, RZ ;  /* 0x000000104b2d7819 */ /* 0x000fe200000006ff */
[C---:B------:R-:W-:Y:S01]  /*6720*/  FMUL R30, R38.reuse, R34 ;  /* 0x00000022261e7220 */ /* 0x040fe20000400000 */
[----:B------:R-:W-:Y:S01]  /*6730*/  FFMA R31, R41, R40, R31 ;  /* 0x00000028291f7223 */ /* 0x000fe2000000001f */
[----:B------:R-:W-:Y:S01]  /*6740*/  FMUL R35, R38, R35 ;  /* 0x0000002326237220 */ /* 0x000fe20000400000 */
[----:B------:R-:W-:Y:S01]  /*6750*/  F2FP.BF16.F32.PACK_AB R69, R23, R18 ;  /* 0x000000121745723e */ /* 0x000fe200000010ff */
[----:B------:R-:W-:Y:S01]  /*6760*/  FFMA R28, R41, R43, R28 ;  /* 0x0000002b291c7223 */ /* 0x000fe2000000001c */
[----:B------:R-:W-:Y:S01]  /*6770*/  F2FP.BF16.F32.PACK_AB R70, R21, R20 ;  /* 0x000000141546723e */ /* 0x000fe200000010ff */
[----:B------:R-:W-:Y:S01]  /*6780*/  FFMA R29, R41, R42, R29 ;  /* 0x0000002a291d7223 */ /* 0x000fe2000000001d */
[----:B------:R-:W-:Y:S01]  /*6790*/  F2FP.BF16.F32.PACK_AB R71, R27, R22 ;  /* 0x000000161b47723e */ /* 0x000fe200000010ff */
[C---:B------:R-:W-:Y:S01]  /*67a0*/  FFMA R30, R41.reuse, R45, R30 ;  /* 0x0000002d291e7223 */ /* 0x040fe2000000001e */
[----:B------:R-:W-:Y:S01]  /*67b0*/  FFMA R35, R41, R44, R35 ;  /* 0x0000002c29237223 */ /* 0x000fe20000000023 */
[----:B------:R-:W-:Y:S02]  /*67c0*/  F2FP.BF16.F32.PACK_AB R104, R25, R24 ;  /* 0x000000181968723e */ /* 0x000fe400000010ff */
[----:B------:R1:W-:Y:S01]  /*67d0*/  STS.128 [R47+0x20], R68 ;  /* 0x000020442f007388 */ /* 0x0003e20000000c00 */
[----:B------:R-:W-:Y:S02]  /*67e0*/  F2FP.BF16.F32.PACK_AB R105, R31, R26 ;  /* 0x0000001a1f69723e */ /* 0x000fe400000010ff */
[----:B------:R-:W-:Y:S02]  /*67f0*/  F2FP.BF16.F32.PACK_AB R106, R29, R28 ;  /* 0x0000001c1d6a723e */ /* 0x000fe400000010ff */
[----:B------:R-:W-:Y:S05]  /*6800*/  F2FP.BF16.F32.PACK_AB R107, R35, R30 ;  /* 0x0000001e236b723e */ /* 0x000fea00000010ff */
[----:B------:R1:W-:Y:S01]  /*6810*/  STS.128 [R46+0x10], R104 ;  /* 0x000010682e007388 */ /* 0x0003e20000000c00 */
[----:B------:R-:W-:Y:S01]  /*6820*/  @!PT LDS RZ, [RZ] ;  /* 0x00000000fffff984 */ /* 0x000fe20000000800 */
[----:B------:R-:W-:Y:S01]  /*6830*/  @!PT LDS RZ, [RZ] ;  /* 0x00000000fffff984 */ /* 0x000fe20000000800 */
[----:B------:R-:W-:Y:S01]  /*6840*/  @!PT LDS RZ, [RZ] ;  /* 0x00000000fffff984 */ /* 0x000fe20000000800 */
[----:B------:R-:W-:Y:S01]  /*6850*/  @!PT LDS RZ, [RZ] ;  /* 0x00000000fffff984 */ /* 0x000fe20000000800 */
[----:B------:R3:W-:Y:S07]  /*6860*/  MEMBAR.ALL.CTA ;  /* 0x0000000000007992 */ /* 0x0007ee0000008000 */
[----:B---3--:R-:W3:Y:S02]  /*6870*/  FENCE.VIEW.ASYNC.S ;  /* 0x00000000000073c6 */ /* 0x008ee40000000000 */
[----:B---3--:R-:W-:Y:S06]  /*6880*/  BAR.SYNC.DEFER_BLOCKING 0x1, 0x80 ;  /* 0x0042000000007b1d */ /* 0x008fec0000010000 */
[----:B------:R-:W-:Y:S05]  /*6890*/  @P0 BRA `(.L_x_101) ;  /* 0x0000000000240947 */ /* 0x000fea0003800000 */
[----:B------:R-:W3:Y:S01]  /*68a0*/  LDCU.64 UR6, c[0x0][0x348] ;  /* 0x00006900ff0677ac */ /* 0x000ee20008000a00 */
[----:B------:R-:W-:Y:S01]  /*68b0*/  R2UR UR5, R103 ;  /* 0x00000000670572ca */ /* 0x000fe200000e0000 */
[----:B------:R-:W-:Y:S11]  /*68c0*/  UMOV UR51, UR36 ;  /* 0x0000002400337c82 */ /* 0x000ff60008000000 */
[----:B------:R-:W-:Y:S01]  /*68d0*/  @!UPT UIADD3 URZ, UPT, UPT, URZ, URZ, URZ ;  /* 0x000000fffffff290 */ /* 0x000fe2000fffe0ff */
[----:B------:R-:W-:Y:S02]  /*68e0*/  UIADD3 UR48, UPT, UPT, UR47, 0x200, UR5 ;  /* 0x000002002f307890 */ /* 0x000fe4000fffe005 */
[----:B---3--:R-:W-:Y:S04]  /*68f0*/  UIADD3 UR4, UP0, UPT, UR6, 0x680, URZ ;  /* 0x0000068006047890 */ /* 0x008fe8000ff1e0ff */
[----:B------:R-:W-:Y:S09]  /*6900*/  UIADD3.X UR5, UPT, UPT, URZ, UR7, URZ, UP0, !UPT ;  /* 0x00000007ff057290 */ /* 0x000ff200087fe4ff */
[----:B------:R3:W-:Y:S02]  /*6910*/  UTMASTG.3D [UR48], [UR4] ;  /* 0x00000030040073b5 */ /* 0x0007e40008010000 */
[----:B---3--:R0:W-:Y:S02]  /*6920*/  UTMACMDFLUSH ;  /* 0x00000000000079b7 */ /* 0x0081e40000000000 */
.L_x_101:
[----:B------:R-:W-:Y:S05]  /*6930*/  BSYNC.RECONVERGENT B0 ;  /* 0x0000000000007941 */ /* 0x000fea0003800200 */
.L_x_100:
[----:B------:R-:W-:Y:S01]  /*6940*/  UIADD3 UR44, UPT, UPT, UR46, 0x1, URZ ;  /* 0x000000012e2c7890 */ /* 0x000fe2000fffe0ff */
[----:B------:R-:W-:Y:S03]  /*6950*/  BSSY.RECONVERGENT B0, `(.L_x_102) ;  /* 0x0000005000007945 */ /* 0x000fe60003800200 */
[----:B------:R-:W-:Y:S04]  /*6960*/  UISETP.NE.AND UP0, UPT, UR44, 0x3, UPT ;  /* 0x000000032c00788c */ /* 0x000fe8000bf05270 */
[----:B------:R-:W-:Y:S01]  /*6970*/  USEL UR45, UR44, URZ, UP0 ;  /* 0x000000ff2c2d7287 */ /* 0x000fe20008000000 */
[----:B------:R-:W-:Y:S11]  /*6980*/  @P0 BRA `(.L_x_103) ;  /* 0x0000000000040947 */ /* 0x000ff60003800000 */
[----:B------:R-:W-:Y:S04]  /*6990*/  DEPBAR.LE SB0, 0x1 ;  /* 0x000080400000791a */ /* 0x000fe80000000000 */
.L_x_103:
[----:B------:R-:W-:Y:S05]  /*69a0*/  BSYNC.RECONVERGENT B0 ;  /* 0x0000000000007941 */ /* 0x000fea0003800200 */
.L_x_102:
[----:B------:R-:W-:Y:S01]  /*69b0*/  BAR.SYNC.DEFER_BLOCKING 0x1, 0x80 ;  /* 0x0042000000007b1d */ /* 0x000fe20000010000 */
[----:B------:R-:W-:Y:S01]  /*69c0*/  ISETP.NE.AND P1, PT, R101, RZ, PT ;  /* 0x000000ff6500720c */ /* 0x000fe20003f25270 */
[----:B------:R-:W-:Y:S01]  /*69d0*/  UISETP.NE.AND UP0, UPT, UR53, URZ, UPT ;  /* 0x000000ff3500728c */ /* 0x000fe2000bf05270 */
[----:B------:R-:W-:Y:S11]  /*69e0*/  LEA R3, R109, UR47, 0x3 ;  /* 0x0000002f6d037c11 */ /* 0x000ff6000f8e18ff */
[----:B------:R-:W-:Y:S01]  /*69f0*/  @P1 SHF.L.U32 R4, R110, 0x1f, RZ ;  /* 0x0000001f6e041819 */ /* 0x000fe200000006ff */
[----:B------:R-:W-:Y:S06]  /*6a00*/  BRA.U !UP0, `(.L_x_104) ;  /* 0x0000000108247547 */ /* 0x000fec000b800000 */
[----:B------:R-:W3:Y:S01]  /*6a10*/  S2R R0, SR_CgaCtaId ;  /* 0x0000000000007919 */ /* 0x000ee20000008800 */
[----:B------:R-:W-:Y:S01]  /*6a20*/  IMAD.U32 R2, RZ, RZ, UR52 ;  /* 0x00000034ff027e24 */ /* 0x000fe2000f8e00ff */
[----:B------:R-:W-:Y:S04]  /*6a30*/  UIADD3 UR4, UPT, UPT, UR52, 0x1, URZ ;  /* 0x0000000134047890 */ /* 0x000fe8000fffe0ff */
[----:B------:R-:W-:Y:S01]  /*6a40*/  @P1 LEA R2, R2, UR47, 0x3 ;  /* 0x0000002f02021c11 */ /* 0x000fe2000f8e18ff */
[----:B------:R-:W-:Y:S04]  /*6a50*/  UISETP.NE.AND UP0, UPT, UR4, 0x3, UPT ;  /* 0x000000030400788c */ /* 0x000fe8000bf05270 */
[----:B------:R-:W-:Y:S01]  /*6a60*/  @P1 VIADD R5, R2, 0x48 ;  /* 0x0000004802051836 */ /* 0x000fe20000000000 */
[----:B------:R-:W-:Y:S04]  /*6a70*/  USEL UR52, UR4, URZ, UP0 ;  /* 0x000000ff04347287 */ /* 0x000fe80008000000 */
[----:B---3--:R-:W-:Y:S04]  /*6a80*/  @P1 PRMT R0, R0, 0x654, R5 ;  /* 0x0000065400001816 */ /* 0x008fe80000000005 */
[----:B------:R3:W-:Y:S04]  /*6a90*/  @P1 SYNCS.ARRIVE.TRANS64.RED.A1T0 RZ, [R0+URZ], RZ ;  /* 0x000000ff00ff19a7 */ /* 0x0007e800081004ff */
.L_x_104:
[----:B------:R-:W4:Y:S01]  /*6aa0*/  @P1 SYNCS.PHASECHK.TRANS64.TRYWAIT P0, [R3+URZ+0x30], R4 ;  /* 0x00003004030015a7 */ /* 0x000f2200080011ff */
[----:B------:R-:W-:Y:S01]  /*6ab0*/  BSSY B1, `(.L_x_105) ;  /* 0x0000015000017945 */ /* 0x000fe20003800000 */
[----:B----4-:R-:W-:Y:S03]  /*6ac0*/  @P1 SEL R108, RZ, 0x1, !P0 ;  /* 0x00000001ff6c1807 */ /* 0x010fe60004000000 */
[----:B------:R-:W-:Y:S05]  /*6ad0*/  @!P1 BRA `(.L_x_106) ;  /* 0x0000000000489947 */ /* 0x000fea0003800000 */
[----:B------:R-:W-:Y:S01]  /*6ae0*/  ISETP.NE.AND P1, PT, R111, RZ, PT ;  /* 0x000000ff6f00720c */ /* 0x000fe20003f25270 */
[----:B------:R-:W-:Y:S01]  /*6af0*/  BSSY B0, `(.L_x_107) ;  /* 0x000000a000007945 */ /* 0x000fe20003800000 */
[----:B------:R-:W-:Y:S11]  /*6b00*/  ISETP.NE.AND P0, PT, R108, RZ, PT ;  /* 0x000000ff6c00720c */ /* 0x000ff60003f05270 */
[----:B------:R-:W-:Y:S04]  /*6b10*/  @P1 IMAD R109, R109, 0x2000, R96 ;  /* 0x000020006d6d1824 */ /* 0x000fe800078e0260 */
[----:B------:R-:W-:Y:S01]  /*6b20*/  @P1 IMAD.IADD R4, R81, 0x1, R109 ;  /* 0x0000000151041824 */ /* 0x000fe200078e026d */
[----:B------:R-:W-:Y:S03]  /*6b30*/  @P1 IADD3 R2, PT, PT, R80, R109, RZ ;  /* 0x0000006d50021210 */ /* 0x000fe60007ffe0ff */
[----:B---3--:R-:W-:Y:S01]  /*6b40*/  @P1 IMAD.IADD R0, R95, 0x1, R4 ;  /* 0x000000015f001824 */ /* 0x008fe200078e0204 */
[----:B------:R-:W-:Y:S06]  /*6b50*/  @P0 BRA `(.L_x_108) ;  /* 0x00000000000c0947 */ /* 0x000fec0003800000 */
[----:B------:R-:W-:Y:S04]  /*6b60*/  SHF.L.U32 R110, R110, 0x1f, RZ ;  /* 0x0000001f6e6e7819 */ /* 0x000fe800000006ff */
[----:B------:R-:W3:Y:S02]  /*6b70*/  SYNCS.PHASECHK.TRANS64.TRYWAIT P0, [R3+URZ+0x30], R110 ;  /* 0x0000306e030075a7 */ /* 0x000ee400080011ff */
[----:B---3--:R-:W-:Y:S05]  /*6b80*/  @!P0 BRA `(.L_x_109) ;  /* 0x00000018002c8947 */ /* 0x008fea0003800000 */
.L_x_108:
[----:B------:R-:W-:Y:S05]  /*6b90*/  BSYNC B0 ;  /* 0x0000000000007941 */ /* 0x000fea0003800000 */
.L_x_107:
[----:B------:R-:W-:Y:S11]  /*6ba0*/  ISETP.NE.AND P0, PT, R111, RZ, PT ;  /* 0x000000ff6f00720c */ /* 0x000ff60003f05270 */
[----:B------:R-:W-:Y:S02]  /*6bb0*/  @!UPT UIADD3 URZ, UPT, UPT, URZ, URZ, URZ ;  /* 0x000000fffffff290 */ /* 0x000fe4000fffe0ff */
[----:B------:R4:W1:Y:S04]  /*6bc0*/  @P0 LDS.128 R48, [R109] ;  /* 0x000000006d300984 */ /* 0x0008680000000c00 */
[----:B------:R4:W1:Y:S04]  /*6bd0*/  @P0 LDS.128 R64, [R2+0x20] ;  /* 0x0000200002400984 */ /* 0x0008680000000c00 */
[----:B------:R4:W1:Y:S04]  /*6be0*/  @P0 LDS.128 R56, [R4+0x10] ;  /* 0x0000100004380984 */ /* 0x0008680000000c00 */
[----:B------:R4:W1:Y:S02]  /*6bf0*/  @P0 LDS.128 R72, [R0+0x10] ;  /* 0x0000100000480984 */ /* 0x0008640000000c00 */
.L_x_106:
[----:B------:R-:W-:Y:S05]  /*6c00*/  BSYNC B1 ;  /* 0x0000000000017941 */ /* 0x000fea0003800000 */
.L_x_105:
[----:B---34-:R-:W-:Y:S05]  /*6c10*/  VIADD R0, R39, 0x20 ;  /* 0x0000002027007836 */ /* 0x018fea0000000000 */
[----:B------:R-:W-:Y:S04]  /*6c20*/  SHF.R.U32.HI R0, RZ, 0x15, R0 ;  /* 0x00000015ff007819 */ /* 0x000fe80000011600 */
[----:B------:R-:W-:Y:S11]  /*6c30*/  LOP3.LUT P0, RZ, R0, 0x3, R85, 0x48, !PT ;  /* 0x0000000300ff7812 */ /* 0x000ff60007804855 */
[----:B------:R-:W-:Y:S02]  /*6c40*/  @!UPT UIADD3 URZ, UPT, UPT, URZ, URZ, URZ ;  /* 0x000000fffffff290 */ /* 0x000fe4000fffe0ff */
[----:B------:R-:W-:Y:S05]  /*6c50*/  @!P0 BRA `(.L_x_110) ;  /* 0x0000000000408947 */ /* 0x000fea0003800000 */
[----:B------:R-:W3:Y:S01]  /*6c60*/  LDCU.64 UR8, c[0x4][0x70] ;  /* 0x01000e00ff0877ac */ /* 0x000ee20008000a00 */
[----:B------:R-:W-:Y:S01]  /*6c70*/  MOV R3, 0x0 ;  /* 0x0000000000037802 */ /* 0x000fe20000000f00 */
[----:B------:R-:W-:Y:S02]  /*6c80*/  HFMA2 R12, -RZ, RZ, 0, 5.9604644775390625e-08 ;  /* 0x00000001ff0c7431 */ /* 0x000fe400000001ff */
[----:B------:R-:W-:Y:S02]  /*6c90*/  IMAD.MOV.U32 R8, RZ, RZ, 0x192 ;  /* 0x00000192ff087424 */ /* 0x000fe400078e00ff */
[----:B------:R-:W-:Y:S01]  /*6ca0*/  IMAD.MOV.U32 R13, RZ, RZ, RZ ;  /* 0x000000ffff0d7224 */ /* 0x000fe200078e00ff */
[----:B------:R-:W4:Y:S01]  /*6cb0*/  LDCU.64 UR6, c[0x4][0x78] ;  /* 0x01000f00ff0677ac */ /* 0x000f220008000a00 */
[----:B------:R-:W1:Y:S01]  /*6cc0*/  LDC.64 R2, c[0x4][R3] ;  /* 0x0100000003027b82 */ /* 0x000e620000000a00 */
[----:B------:R-:W5:Y:S01]  /*6cd0*/  LDCU.64 UR4, c[0x4][0x10] ;  /* 0x01000200ff0477ac */ /* 0x000f620008000a00 */
[----:B---3--:R-:W-:Y:S01]  /*6ce0*/  MOV R5, UR9 ;  /* 0x0000000900057c02 */ /* 0x008fe20008000f00 */
[----:B------:R-:W-:Y:S01]  /*6cf0*/  IMAD.U32 R4, RZ, RZ, UR8 ;  /* 0x00000008ff047e24 */ /* 0x000fe2000f8e00ff */
[----:B----4-:R-:W-:Y:S01]  /*6d00*/  MOV R7, UR7 ;  /* 0x0000000700077c02 */ /* 0x010fe20008000f00 */
[----:B------:R-:W-:Y:S01]  /*6d10*/  IMAD.U32 R6, RZ, RZ, UR6 ;  /* 0x00000006ff067e24 */ /* 0x000fe2000f8e00ff */
[----:B-----5:R-:W-:Y:S01]  /*6d20*/  MOV R11, UR5 ;  /* 0x00000005000b7c02 */ /* 0x020fe20008000f00 */
[----:B------:R-:W-:Y:S02]  /*6d30*/  IMAD.U32 R10, RZ, RZ, UR4 ;  /* 0x00000004ff0a7e24 */ /* 0x000fe4000f8e00ff */
[----:B------:R-:W-:Y:S07]  /*6d40*/  LEPC R20, `(.L_x_110) ;  /* 0x000000001014794e */ /* 0x000fee0000000000 */
[----:B-12---:R-:W-:Y:S05]  /*6d50*/  CALL.ABS.NOINC R2 ;  /* 0x0000000002007343 */ /* 0x006fea0003c00000 */
.L_x_110:
[----:B------:R-:W-:Y:S01]  /*6d60*/  ISETP.NE.AND P0, PT, R97, RZ, PT ;  /* 0x000000ff6100720c */ /* 0x000fe20003f05270 */
[----:B------:R-:W-:Y:S05]  /*6d70*/  WARPSYNC.ALL ;  /* 0x0000000000007948 */ /* 0x000fea0003800000 */
[----:B------:R-:W-:Y:S01]  /*6d80*/  R2UR UR4, R39 ;  /* 0x00000000270472ca */ /* 0x000fe200000e0000 */
[----:B------:R-:W3:Y:S01]  /*6d90*/  S2UR UR6, SR_CgaCtaId ;  /* 0x00000000000679c3 */ /* 0x000ee20000008800 */
[----:B------:R-:W-:Y:S01]  /*6da0*/  R2UR UR5, R102 ;  /* 0x00000000660572ca */ /* 0x000fe200000e0000 */
[----:B------:R-:W-:Y:S01]  /*6db0*/  BSSY.RECONVERGENT B0, `(.L_x_111) ;  /* 0x0000090000007945 */ /* 0x000fe20003800200 */
[C---:B-1----:R-:W-:Y:S02]  /*6dc0*/  SHF.L.U32 R40, R48.reuse, 0x10, RZ ;  /* 0x0000001030287819 */ /* 0x042fe400000006ff */
[----:B------:R-:W-:Y:S02]  /*6dd0*/  LOP3.LUT R42, R48, 0xffff0000, RZ, 0xc0, !PT ;  /* 0xffff0000302a7812 */ /* 0x000fe400078ec0ff */
[C---:B------:R-:W-:Y:S02]  /*6de0*/  SHF.L.U32 R43, R49.reuse, 0x10, RZ ;  /* 0x00000010312b7819 */ /* 0x040fe400000006ff */
[----:B------:R-:W-:Y:S02]  /*6df0*/  LOP3.LUT R44, R49, 0xffff0000, RZ, 0xc0, !PT ;  /* 0xffff0000312c7812 */ /* 0x000fe400078ec0ff */
[C---:B------:R-:W-:Y:S01]  /*6e00*/  SHF.L.U32 R45, R50.reuse, 0x10, RZ ;  /* 0x00000010322d7819 */ /* 0x040fe200000006ff */
[----:B------:R-:W1:Y:S01]  /*6e10*/  LDTM.x32 R4, tmem[UR4+0x20] ;  /* 0x00002004000479ee */ /* 0x000e6200082c0000 */
[----:B--2---:R-:W-:Y:S01]  /*6e20*/  LOP3.LUT R46, R50, 0xffff0000, RZ, 0xc0, !PT ;  /* 0xffff0000322e7812 */ /* 0x004fe200078ec0ff */
[----:B------:R-:W-:Y:S01]  /*6e30*/  USHF.L.U32 UR4, UR45, 0xd, URZ ;  /* 0x0000000d2d047899 */ /* 0x000fe200080006ff */
[C---:B------:R-:W-:Y:S01]  /*6e40*/  SHF.L.U32 R47, R51.reuse, 0x10, RZ ;  /* 0x00000010332f7819 */ /* 0x040fe200000006ff */
[----:B------:R-:W-:Y:S01]  /*6e50*/  NOP ;  /* 0x0000000000007918 */ /* 0x000fe20000000000 */
[----:B------:R-:W-:Y:S01]  /*6e60*/  LOP3.LUT R49, R51, 0xffff0000, RZ, 0xc0, !PT ;  /* 0xffff000033317812 */ /* 0x000fe200078ec0ff */
[----:B------:R-:W-:Y:S01]  /*6e70*/  UIADD3 UR5, UPT, UPT, UR5, 0xb0, URZ ;  /* 0x000000b005057890 */ /* 0x000fe2000fffe0ff */
[C---:B------:R-:W-:Y:S02]  /*6e80*/  SHF.L.U32 R48, R56.reuse, 0x10, RZ ;  /* 0x0000001038307819 */ /* 0x040fe400000006ff */
[----:B------:R-:W-:Y:S02]  /*6e90*/  LOP3.LUT R51, R56, 0xffff0000, RZ, 0xc0, !PT ;  /* 0xffff000038337812 */ /* 0x000fe400078ec0ff */
[C---:B------:R-:W-:Y:S02]  /*6ea0*/  SHF.L.U32 R50, R57.reuse, 0x10, RZ ;  /* 0x0000001039327819 */ /* 0x040fe400000006ff */
[----:B------:R-:W-:Y:S02]  /*6eb0*/  LOP3.LUT R52, R57, 0xffff0000, RZ, 0xc0, !PT ;  /* 0xffff000039347812 */ /* 0x000fe400078ec0ff */
[----:B------:R-:W-:Y:S02]  /*6ec0*/  IADD3 R103, PT, PT, R96, UR4, RZ ;  /* 0x0000000460677c10 */ /* 0x000fe4000fffe0ff */
[C---:B------:R-:W-:Y:S02]  /*6ed0*/  SHF.L.U32 R53, R58.reuse, 0x10, RZ ;  /* 0x000000103a357819 */ /* 0x040fe400000006ff */
[----:B------:R-:W-:Y:S02]  /*6ee0*/  LOP3.LUT R54, R58, 0xffff0000, RZ, 0xc0, !PT ;  /* 0xffff00003a367812 */ /* 0x000fe400078ec0ff */
[C---:B------:R-:W-:Y:S02]  /*6ef0*/  SHF.L.U32 R55, R59.reuse, 0x10, RZ ;  /* 0x000000103b377819 */ /* 0x040fe400000006ff */
[----:B------:R-:W-:Y:S01]  /*6f00*/  LOP3.LUT R56, R59, 0xffff0000, RZ, 0xc0, !PT ;  /* 0xffff00003b387812 */ /* 0x000fe200078ec0ff */
[C---:B-1----:R-:W-:Y:S01]  /*6f10*/  FMUL R4, R38.reuse, R4 ;  /* 0x0000000426047220 */ /* 0x042fe20000400000 */
[----:B------:R-:W-:Y:S01]  /*6f20*/  IADD3 R102, PT, PT, R81, R103, RZ ;  /* 0x0000006751667210 */ /* 0x000fe20007ffe0ff */
[----:B------:R-:W-:Y:S01]  /*6f30*/  FMUL R5, R38, R5 ;  /* 0x0000000526057220 */ /* 0x000fe20000400000 */
[----:B------:R-:W-:Y:S01]  /*6f40*/  SHF.L.U32 R57, R64, 0x10, RZ ;  /* 0x0000001040397819 */ /* 0x000fe200000006ff */
[----:B------:R-:W-:Y:S01]  /*6f50*/  FMUL R6, R38, R6 ;  /* 0x0000000626067220 */ /* 0x000fe20000400000 */
[----:B------:R-:W-:Y:S01]  /*6f60*/  IADD3 R103, PT, PT, R80, R103, RZ ;  /* 0x0000006750677210 */ /* 0x000fe20007ffe0ff */
[----:B------:R-:W-:Y:S01]  /*6f70*/  FMUL R7, R38, R7 ;  /* 0x0000000726077220 */ /* 0x000fe20000400000 */
[----:B------:R-:W-:Y:S01]  /*6f80*/  LOP3.LUT R58, R64, 0xffff0000, RZ, 0xc0, !PT ;  /* 0xffff0000403a7812 */ /* 0x000fe200078ec0ff */
[----:B------:R-:W-:Y:S01]  /*6f90*/  FFMA R4, R41, R40, R4 ;  /* 0x0000002829047223 */ /* 0x000fe20000000004 */
[C---:B------:R-:W-:Y:S01]  /*6fa0*/  SHF.L.U32 R59, R65.reuse, 0x10, RZ ;  /* 0x00000010413b7819 */ /* 0x040fe200000006ff */
[----:B------:R-:W-:Y:S01]  /*6fb0*/  FMUL R8, R38, R8 ;  /* 0x0000000826087220 */ /* 0x000fe20000400000 */
[----:B------:R-:W-:Y:S01]  /*6fc0*/  LOP3.LUT R60, R65, 0xffff0000, RZ, 0xc0, !PT ;  /* 0xffff0000413c7812 */ /* 0x000fe200078ec0ff */
[----:B---3--:R-:W-:Y:S01]  /*6fd0*/  UPRMT UR5, UR6, 0x654, UR5 ;  /* 0x0000065406057896 */ /* 0x008fe20008000005 */
[----:B------:R-:W-:Y:S01]  /*6fe0*/  IADD3 R116, PT, PT, R95, R102, RZ ;  /* 0x000000665f747210 */ /* 0x000fe20007ffe0ff */
[C---:B------:R-:W-:Y:S01]  /*6ff0*/  FFMA R5, R41.reuse, R42, R5 ;  /* 0x0000002a29057223 */ /* 0x040fe20000000005 */
[C---:B------:R-:W-:Y:S01]  /*7000*/  FFMA R6, R41.reuse, R43, R6 ;  /* 0x0000002b29067223 */ /* 0x040fe20000000006 */
[C---:B------:R-:W-:Y:S01]  /*7010*/  FFMA R7, R41.reuse, R44, R7 ;  /* 0x0000002c29077223 */ /* 0x040fe20000000007 */
[----:B------:R-:W-:Y:S01]  /*7020*/  SHF.L.U32 R61, R66, 0x10, RZ ;  /* 0x00000010423d7819 */ /* 0x000fe200000006ff */
[----:B------:R-:W-:Y:S01]  /*7030*/  FFMA R8, R41, R45, R8 ;  /* 0x0000002d29087223 */ /* 0x000fe20000000008 */
[----:B------:R-:W-:Y:S01]  /*7040*/  F2FP.BF16.F32.PACK_AB R80, R5, R4 ;  /* 0x000000040550723e */ /* 0x000fe200000010ff */
[C---:B------:R-:W-:Y:S01]  /*7050*/  FMUL R9, R38.reuse, R9 ;  /* 0x0000000926097220 */ /* 0x040fe20000400000 */
[----:B------:R-:W-:Y:S01]  /*7060*/  SYNCS.ARRIVE.TRANS64.RED.A1T0 RZ, [UR5], RZ ;  /* 0x000000ffffff79a7 */ /* 0x000fe20008100405 */
[----:B------:R-:W-:Y:S01]  /*7070*/  F2FP.BF16.F32.PACK_AB R81, R7, R6 ;  /* 0x000000060751723e */ /* 0x000fe200000010ff */
[C---:B------:R-:W-:Y:S01]  /*7080*/  FMUL R0, R38.reuse, R10 ;  /* 0x0000000a26007220 */ /* 0x040fe20000400000 */
[C---:B------:R-:W-:Y:S01]  /*7090*/  FFMA R9, R41.reuse, R46, R9 ;  /* 0x0000002e29097223 */ /* 0x040fe20000000009 */
[C---:B------:R-:W-:Y:S01]  /*70a0*/  FMUL R2, R38.reuse, R11 ;  /* 0x0000000b26027220 */ /* 0x040fe20000400000 */
[----:B------:R-:W-:Y:S01]  /*70b0*/  FMUL R3, R38, R12 ;  /* 0x0000000c26037220 */ /* 0x000fe20000400000 */
[----:B------:R-:W-:Y:S01]  /*70c0*/  LOP3.LUT R62, R66, 0xffff0000, RZ, 0xc0, !PT ;  /* 0xffff0000423e7812 */ /* 0x000fe200078ec0ff */
[----:B------:R-:W-:Y:S01]  /*70d0*/  FFMA R0, R41, R47, R0 ;  /* 0x0000002f29007223 */ /* 0x000fe20000000000 */
[----:B------:R-:W-:Y:S01]  /*70e0*/  F2FP.BF16.F32.PACK_AB R82, R9, R8 ;  /* 0x000000080952723e */ /* 0x000fe200000010ff */
[C---:B------:R-:W-:Y:S01]  /*70f0*/  FFMA R2, R41.reuse, R49, R2 ;  /* 0x0000003129027223 */ /* 0x040fe20000000002 */
[----:B------:R-:W-:Y:S01]  /*7100*/  FFMA R3, R41, R48, R3 ;  /* 0x0000003029037223 */ /* 0x000fe20000000003 */
[C---:B------:R-:W-:Y:S01]  /*7110*/  FMUL R10, R38.reuse, R13 ;  /* 0x0000000d260a7220 */ /* 0x040fe20000400000 */
[----:B------:R-:W-:Y:S01]  /*7120*/  SHF.L.U32 R63, R67, 0x10, RZ ;  /* 0x00000010433f7819 */ /* 0x000fe200000006ff */
[----:B------:R-:W-:Y:S01]  /*7130*/  FMUL R11, R38, R14 ;  /* 0x0000000e260b7220 */ /* 0x000fe20000400000 */
[----:B------:R-:W-:Y:S01]  /*7140*/  F2FP.BF16.F32.PACK_AB R83, R2, R0 ;  /* 0x000000000253723e */ /* 0x000fe200000010ff */
[----:B------:R-:W-:Y:S01]  /*7150*/  FFMA R10, R41, R51, R10 ;  /* 0x00000033290a7223 */ /* 0x000fe2000000000a */
[C---:B------:R-:W-:Y:S01]  /*7160*/  FMUL R15, R38.reuse, R15 ;  /* 0x0000000f260f7220 */ /* 0x040fe20000400000 */
[C---:B------:R-:W-:Y:S01]  /*7170*/  FMUL R12, R38.reuse, R16 ;  /* 0x00000010260c7220 */ /* 0x040fe20000400000 */
[----:B------:R-:W-:Y:S01]  /*7180*/  FMUL R13, R38, R17 ;  /* 0x00000011260d7220 */ /* 0x000fe20000400000 */
[----:B------:R1:W-:Y:S01]  /*7190*/  STS.128 [R96+UR4], R80 ;  /* 0x0000005060007988 */ /* 0x0003e20008000c04 */
[----:B------:R-:W-:Y:S01]  /*71a0*/  LOP3.LUT R64, R67, 0xffff0000, RZ, 0xc0, !PT ;  /* 0xffff000043407812 */ /* 0x000fe200078ec0ff */
[C---:B------:R-:W-:Y:S01]  /*71b0*/  FFMA R11, R41.reuse, R50, R11 ;  /* 0x00000032290b7223 */ /* 0x040fe2000000000b */
[----:B------:R-:W-:Y:S01]  /*71c0*/  SHF.L.U32 R65, R72, 0x10, RZ ;  /* 0x0000001048417819 */ /* 0x000fe200000006ff */
[C---:B------:R-:W-:Y:S01]  /*71d0*/  FFMA R15, R41.reuse, R52, R15 ;  /* 0x00000034290f7223 */ /* 0x040fe2000000000f */
[----:B------:R-:W-:Y:S01]  /*71e0*/  F2FP.BF16.F32.PACK_AB R104, R10, R3 ;  /* 0x000000030a68723e */ /* 0x000fe200000010ff */
[C---:B------:R-:W-:Y:S01]  /*71f0*/  FFMA R12, R41.reuse, R53, R12 ;  /* 0x00000035290c7223 */ /* 0x040fe2000000000c */
[C---:B------:R-:W-:Y:S01]  /*7200*/  FFMA R13, R41.reuse, R54, R13 ;  /* 0x00000036290d7223 */ /* 0x040fe2000000000d */
[C---:B------:R-:W-:Y:S01]  /*7210*/  FMUL R14, R38.reuse, R18 ;  /* 0x00000012260e7220 */ /* 0x040fe20000400000 */
[C---:B------:R-:W-:Y:S01]  /*7220*/  FMUL R19, R38.reuse, R19 ;  /* 0x0000001326137220 */ /* 0x040fe20000400000 */
[C---:B------:R-:W-:Y:S01]  /*7230*/  FMUL R16, R38.reuse, R20 ;  /* 0x0000001426107220 */ /* 0x040fe20000400000 */
[C---:B------:R-:W-:Y:S01]  /*7240*/  FMUL R17, R38.reuse, R21 ;  /* 0x0000001526117220 */ /* 0x040fe20000400000 */
[C---:B------:R-:W-:Y:S01]  /*7250*/  FFMA R14, R41.reuse, R55, R14 ;  /* 0x00000037290e7223 */ /* 0x040fe2000000000e */
        /* <DEDUP_REMOVED lines=9> */
[----:B------:R-:W-:Y:S01]  /*72f0*/  FFMA R23, R41, R60, R23 ;  /* 0x0000003c29177223 */ /* 0x000fe20000000017 */
[C---:B------:R-:W-:Y:S01]  /*7300*/  FMUL R27, R38.reuse, R27 ;  /* 0x0000001b261b7220 */ /* 0x040fe20000400000 */
[----:B------:R-:W-:Y:S01]  /*7310*/  F2FP.BF16.F32.PACK_AB R105, R15, R11 ;  /* 0x0000000b0f69723e */ /* 0x000fe200000010ff */
[----:B------:R-:W-:Y:S01]  /*7320*/  FFMA R20, R41, R61, R20 ;  /* 0x0000003d29147223 */ /* 0x000fe20000000014 */
[----:B------:R-:W-:Y:S01]  /*7330*/  F2FP.BF16.F32.PACK_AB R106, R13, R12 ;  /* 0x0000000c0d6a723e */ /* 0x000fe200000010ff */
[----:B------:R-:W-:Y:S01]  /*7340*/  FMUL R24, R38, R28 ;  /* 0x0000001c26187220 */ /* 0x000fe20000400000 */
[----:B------:R-:W-:Y:S01]  /*7350*/  F2FP.BF16.F32.PACK_AB R107, R19, R14 ;  /* 0x0000000e136b723e */ /* 0x000fe200000010ff */
[----:B------:R-:W-:Y:S01]  /*7360*/  FFMA R21, R41, R62, R21 ;  /* 0x0000003e29157223 */ /* 0x000fe20000000015 */
[----:B------:R-:W-:Y:S01]  /*7370*/  LOP3.LUT R66, R72, 0xffff0000, RZ, 0xc0, !PT ;  /* 0xffff000048427812 */ /* 0x000fe200078ec0ff */
[C---:B------:R-:W-:Y:S01]  /*7380*/  FMUL R25, R38.reuse, R29 ;  /* 0x0000001d26197220 */ /* 0x040fe20000400000 */
[----:B------:R-:W-:Y:S01]  /*7390*/  SHF.L.U32 R67, R73, 0x10, RZ ;  /* 0x0000001049437819 */ /* 0x000fe200000006ff */
[----:B------:R1:W-:Y:S01]  /*73a0*/  STS.128 [R102+0x10], R104 ;  /* 0x0000106866007388 */ /* 0x0003e20000000c00 */
[----:B------:R-:W-:Y:S01]  /*73b0*/  FFMA R22, R41, R63, R22 ;  /* 0x0000003f29167223 */ /* 0x000fe20000000016 */
[----:B------:R-:W-:Y:S01]  /*73c0*/  LOP3.LUT R68, R73, 0xffff0000, RZ, 0xc0, !PT ;  /* 0xffff000049447812 */ /* 0x000fe200078ec0ff */
[----:B------:R-:W-:Y:S01]  /*73d0*/  FMUL R26, R38, R30 ;  /* 0x0000001e261a7220 */ /* 0x000fe20000400000 */
[C---:B------:R-:W-:Y:S01]  /*73e0*/  FFMA R27, R41.reuse, R64, R27 ;  /* 0x00000040291b7223 */ /* 0x040fe2000000001b */
[----:B------:R-:W-:Y:S01]  /*73f0*/  SHF.L.U32 R69, R74, 0x10, RZ ;  /* 0x000000104a457819 */ /* 0x000fe200000006ff */
[----:B------:R-:W-:Y:S01]  /*7400*/  FMUL R31, R38, R31 ;  /* 0x0000001f261f7220 */ /* 0x000fe20000400000 */
[C---:B------:R-:W-:Y:S01]  /*7410*/  FFMA R24, R41.reuse, R65, R24 ;  /* 0x0000004129187223 */ /* 0x040fe20000000018 */
[----:B------:R-:W-:Y:S01]  /*7420*/  LOP3.LUT R70, R74, 0xffff0000, RZ, 0xc0, !PT ;  /* 0xffff00004a467812 */ /* 0x000fe200078ec0ff */
[C---:B------:R-:W-:Y:S01]  /*7430*/  FMUL R28, R38.reuse, R32 ;  /* 0x00000020261c7220 */ /* 0x040fe20000400000 */
[----:B------:R-:W-:Y:S01]  /*7440*/  FFMA R25, R41, R66, R25 ;  /* 0x0000004229197223 */ /* 0x000fe20000000019 */
[----:B------:R-:W-:Y:S01]  /*7450*/  SHF.L.U32 R71, R75, 0x10, RZ ;  /* 0x000000104b477819 */ /* 0x000fe200000006ff */
[C---:B------:R-:W-:Y:S01]  /*7460*/  FMUL R29, R38.reuse, R33 ;  /* 0x00000021261d7220 */ /* 0x040fe20000400000 */
[----:B------:R-:W-:Y:S01]  /*7470*/  FFMA R26, R41, R67, R26 ;  /* 0x00000043291a7223 */ /* 0x000fe2000000001a */
[----:B------:R-:W-:Y:S01]  /*7480*/  LOP3.LUT R72, R75, 0xffff0000, RZ, 0xc0, !PT ;  /* 0xffff00004b487812 */ /* 0x000fe200078ec0ff */
        /* <DEDUP_REMOVED lines=8> */
[----:B------:R-:W-:Y:S01]  /*7510*/  FFMA R30, R41, R71, R30 ;  /* 0x00000047291e7223 */ /* 0x000fe2000000001e */
[----:B------:R-:W-:Y:S01]  /*7520*/  F2FP.BF16.F32.PACK_AB R111, R27, R22 ;  /* 0x000000161b6f723e */ /* 0x000fe200000010ff */
[----:B------:R-:W-:Y:S01]  /*7530*/  FFMA R35, R41, R72, R35 ;  /* 0x0000004829237223 */ /* 0x000fe20000000023 */
[----:B------:R-:W-:Y:S02]  /*7540*/  F2FP.BF16.F32.PACK_AB R112, R25, R24 ;  /* 0x000000181970723e */ /* 0x000fe400000010ff */
[----:B------:R-:W-:Y:S01]  /*7550*/  F2FP.BF16.F32.PACK_AB R113, R31, R26 ;  /* 0x0000001a1f71723e */ /* 0x000fe200000010ff */
[----:B------:R1:W-:Y:S01]  /*7560*/  STS.128 [R103+0x20], R108 ;  /* 0x0000206c67007388 */ /* 0x0003e20000000c00 */
        /* <DEDUP_REMOVED lines=8> */
[----:B--2---:R-:W2:Y:S02]  /*75f0*/  FENCE.VIEW.ASYNC.S ;  /* 0x00000000000073c6 */ /* 0x004ea40000000000 */
[----:B--2---:R-:W-:Y:S06]  /*7600*/  BAR.SYNC.DEFER_BLOCKING 0x1, 0x80 ;  /* 0x0042000000007b1d */ /* 0x004fec0000010000 */
[----:B------:R-:W-:Y:S05]  /*7610*/  @P0 BRA `(.L_x_112) ;  /* 0x0000000000240947 */ /* 0x000fea0003800000 */
[----:B------:R-:W2:Y:S01]  /*7620*/  LDCU.64 UR10, c[0x0][0x348] ;  /* 0x00006900ff0a77ac */ /* 0x000ea20008000a00 */
[----:B------:R-:W-:Y:S02]  /*7630*/  UIADD3 UR9, UPT, UPT, UR49, 0x20, URZ ;  /* 0x0000002031097890 */ /* 0x000fe4000fffe0ff */
[----:B------:R-:W-:Y:S02]  /*7640*/  UIADD3 UR8, UPT, UPT, UR47, 0x200, UR4 ;  /* 0x000002002f087890 */ /* 0x000fe4000fffe004 */
[----:B--2---:R-:W-:Y:S03]  /*7650*/  UIADD3 UR6, UP0, UPT, UR10, 0x680, URZ ;  /* 0x000006800a067890 */ /* 0x004fe6000ff1e0ff */
[----:B------:R-:W-:Y:S01]  /*7660*/  UMOV UR10, UR50 ;  /* 0x00000032000a7c82 */ /* 0x000fe20008000000 */
[----:B------:R-:W-:Y:S03]  /*7670*/  UIADD3.X UR7, UPT, UPT, URZ, UR11, URZ, UP0, !UPT ;  /* 0x0000000bff077290 */ /* 0x000fe600087fe4ff */
[----:B------:R-:W-:Y:S06]  /*7680*/  UMOV UR11, UR36 ;  /* 0x00000024000b7c82 */ /* 0x000fec0008000000 */
[----:B------:R2:W-:Y:S02]  /*7690*/  UTMASTG.3D [UR8], [UR6] ;  /* 0x00000008060073b5 */ /* 0x0005e40008010000 */
[----:B--2---:R0:W-:Y:S02]  /*76a0*/  UTMACMDFLUSH ;  /* 0x00000000000079b7 */ /* 0x0041e40000000000 */
.L_x_112:
[----:B------:R-:W-:Y:S05]  /*76b0*/  BSYNC.RECONVERGENT B0 ;  /* 0x0000000000007941 */ /* 0x000fea0003800200 */
.L_x_111:
[----:B------:R-:W-:Y:S01]  /*76c0*/  UIADD3 UR4, UPT, UPT, UR45, 0x1, URZ ;  /* 0x000000012d047890 */ /* 0x000fe2000fffe0ff */
[----:B------:R-:W-:Y:S03]  /*76d0*/  BSSY.RECONVERGENT B0, `(.L_x_113) ;  /* 0x0000008000007945 */ /* 0x000fe60003800200 */
[----:B------:R-:W-:Y:S04]  /*76e0*/  UISETP.NE.AND UP0, UPT, UR4, 0x3, UPT ;  /* 0x000000030400788c */ /* 0x000fe8000bf05270 */
[----:B------:R-:W-:Y:S02]  /*76f0*/  UISETP.EQ.XOR UP1, UPT, UR44, 0x3, !UP0 ;  /* 0x000000032c00788c */ /* 0x000fe4000c722a70 */
[----:B------:R-:W-:Y:S02]  /*7700*/  USEL UR46, UR4, URZ, UP0 ;  /* 0x000000ff042e7287 */ /* 0x000fe40008000000 */
[----:B------:R-:W-:Y:S04]  /*7710*/  USEL UR5, URZ, 0x1, !UP1 ;  /* 0x00000001ff057887 */ /* 0x000fe8000c800000 */
[----:B------:R-:W-:Y:S01]  /*7720*/  ULOP3.LUT UR54, UR54, UR5, URZ, 0x3c, !UPT ;  /* 0x0000000536367292 */ /* 0x000fe2000f8e3cff */
[----:B------:R-:W-:Y:S11]  /*7730*/  @P0 BRA `(.L_x_114) ;  /* 0x0000000000040947 */ /* 0x000ff60003800000 */
[----:B------:R-:W-:Y:S04]  /*7740*/  DEPBAR.LE SB0, 0x1 ;  /* 0x000080400000791a */ /* 0x000fe80000000000 */
.L_x_114:
[----:B------:R-:W-:Y:S05]  /*7750*/  BSYNC.RECONVERGENT B0 ;  /* 0x0000000000007941 */ /* 0x000fea0003800200 */
.L_x_113:
[----:B------:R-:W-:Y:S01]  /*7760*/  BAR.SYNC.DEFER_BLOCKING 0x1, 0x80 ;  /* 0x0042000000007b1d */ /* 0x000fe20000010000 */
[----:B------:R-:W-:Y:S01]  /*7770*/  UISETP.NE.AND UP0, UPT, UR53, -0x2, UPT ;  /* 0xfffffffe3500788c */ /* 0x000fe2000bf05270 */
[----:B------:R-:W-:Y:S08]  /*7780*/  IADD3 R0, PT, PT, R36, 0x1, RZ ;  /* 0x0000000124007810 */ /* 0x000ff00007ffe0ff */
[----:B------:R-:W-:Y:S05]  /*7790*/  BRA.U !UP0, `(.L_x_115) ;  /* 0x0000000108287547 */ /* 0x000fea000b800000 */
[----:B------:R-:W2:Y:S01]  /*77a0*/  S2R R2, SR_CgaCtaId ;  /* 0x0000000000027919 */ /* 0x000ea20000008800 */
[----:B------:R-:W-:Y:S01]  /*77b0*/  ISETP.NE.AND P0, PT, R101, RZ, PT ;  /* 0x000000ff6500720c */ /* 0x000fe20003f05270 */
[----:B------:R-:W-:Y:S01]  /*77c0*/  IMAD.U32 R3, RZ, RZ, UR52 ;  /* 0x00000034ff037e24 */ /* 0x000fe2000f8e00ff */
[----:B------:R-:W-:Y:S04]  /*77d0*/  UIADD3 UR4, UPT, UPT, UR52, 0x1, URZ ;  /* 0x0000000134047890 */ /* 0x000fe8000fffe0ff */
[----:B------:R-:W-:Y:S04]  /*77e0*/  UISETP.NE.AND UP0, UPT, UR4, 0x3, UPT ;  /* 0x000000030400788c */ /* 0x000fe8000bf05270 */
[----:B------:R-:W-:Y:S03]  /*77f0*/  USEL UR52, UR4, URZ, UP0 ;  /* 0x000000ff04347287 */ /* 0x000fe60008000000 */
[----:B------:R-:W-:Y:S05]  /*7800*/  @P0 LEA R3, R3, UR47, 0x3 ;  /* 0x0000002f03030c11 */ /* 0x000fea000f8e18ff */
[----:B------:R-:W-:Y:S05]  /*7810*/  @P0 VIADD R3, R3, 0x48 ;  /* 0x0000004803030836 */ /* 0x000fea0000000000 */
[----:B--2---:R-:W-:Y:S04]  /*7820*/  @P0 PRMT R2, R2, 0x654, R3 ;  /* 0x0000065402020816 */ /* 0x004fe80000000003 */
[----:B------:R2:W-:Y:S03]  /*7830*/  @P0 SYNCS.ARRIVE.TRANS64.RED.A1T0 RZ, [R2+URZ], RZ ;  /* 0x000000ff02ff09a7 */ /* 0x0005e600081004ff */
.L_x_115:
[----:B------:R-:W-:Y:S01]  /*7840*/  R2UR UR6, R100 ;  /* 0x00000000640672ca */ /* 0x000fe200000e0000 */
[----:B------:R-:W-:Y:S01]  /*7850*/  UIADD3 UR53, UPT, UPT, UR53, 0x2, URZ ;  /* 0x0000000235357890 */ /* 0x000fe2000fffe0ff */
[----:B------:R-:W-:Y:S01]  /*7860*/  R2UR UR5, R86 ;  /* 0x00000000560572ca */ /* 0x000fe200000e0000 */
[----:B------:R-:W-:Y:S01]  /*7870*/  UMOV UR36, UR63 ;  /* 0x0000003f00247c82 */ /* 0x000fe20008000000 */
[----:B------:R-:W-:Y:S02]  /*7880*/  R2UR UR4, R87 ;  /* 0x00000000570472ca */ /* 0x000fe400000e0000 */
[----:B------:R-:W-:Y:S02]  /*7890*/  ISETP.NE.AND P0, PT, R90, 0x2, PT ;  /* 0x000000025a00780c */ /* 0x000fe40003f05270 */
[----:B------:R-:W-:Y:S02]  /*78a0*/  ISETP.NE.AND P1, PT, R0, 0x4, PT ;  /* 0x000000040000780c */ /* 0x000fe40003f25270 */
[----:B--2---:R-:W-:Y:S02]  /*78b0*/  SEL R2, RZ, 0x1, P0 ;  /* 0x00000001ff027807 */ /* 0x004fe40000000000 */
[----:B------:R-:W-:Y:S01]  /*78c0*/  SEL R3, RZ, 0x1, P1 ;  /* 0x00000001ff037807 */ /* 0x000fe20000800000 */
[----:B------:R-:W-:Y:S01]  /*78d0*/  UISETP.NE.AND UP0, UPT, UR6, URZ, UPT ;  /* 0x000000ff0600728c */ /* 0x000fe2000bf05270 */
[----:B------:R-:W-:Y:S01]  /*78e0*/  LOP3.LUT R93, R93, R2, RZ, 0x3c, !PT ;  /* 0x000000025d5d7212 */ /* 0x000fe200078e3cff */
[----:B------:R-:W-:Y:S01]  /*78f0*/  UIADD3 UR30, UPT, UPT, UR37, UR5, URZ ;  /* 0x00000005251e7290 */ /* 0x000fe2000fffe0ff */
[----:B------:R-:W-:Y:S01]  /*7900*/  LOP3.LUT R94, R94, R3, RZ, 0x3c, !PT ;  /* 0x000000035e5e7212 */ /* 0x000fe200078e3cff */
[----:B------:R-:W-:Y:S01]  /*7910*/  UIADD3 UR25, UPT, UPT, UR38, UR4, URZ ;  /* 0x0000000426197290 */ /* 0x000fe2000fffe0ff */
[----:B------:R-:W-:Y:S02]  /*7920*/  SEL R90, R90, RZ, P0 ;  /* 0x000000ff5a5a7207 */ /* 0x000fe40000000000 */
[----:B------:R-:W-:Y:S02]  /*7930*/  SEL R36, R0, RZ, P1 ;  /* 0x000000ff00247207 */ /* 0x000fe40000800000 */
[----:B------:R-:W-:Y:S07]  /*7940*/  BRA.U UP0, `(.L_x_116) ;  /* 0xffffffd500807547 */ /* 0x000fee000b83ffff */
[----:B------:R-:W-:-:S13]  /*7950*/  R2UR UR4, R88 ;  /* 0x00000000580472ca */ /* 0x000fda00000e0000 */
[----:B------:R-:W-:-:S09]  /*7960*/  UISETP.NE.AND UP0, UPT, UR4, URZ, UPT ;  /* 0x000000ff0400728c */ /* 0x000fd2000bf05270 */
[----:B------:R-:W-:Y:S05]  /*7970*/  BRA.U !UP0, `(.L_x_117) ;  /* 0x0000000108487547 */ /* 0x000fea000b800000 */
[----:B------:R-:W2:Y:S02]  /*7980*/  LDCU.64 UR4, c[0x0][0x890] ;  /* 0x00011200ff0477ac */ /* 0x000ea40008000a00 */
[----:B--2---:R-:W-:-:S04]  /*7990*/  UISETP.NE.U32.AND UP0, UPT, UR4, URZ, UPT ;  /* 0x000000ff0400728c */ /* 0x004fc8000bf05070 */
[----:B------:R-:W-:-:S09]  /*79a0*/  UISETP.NE.AND.EX UP0, UPT, UR5, URZ, UPT, UP0 ;  /* 0x000000ff0500728c */ /* 0x000fd2000bf05300 */
[----:B------:R-:W-:Y:S05]  /*79b0*/  BRA.U UP0, `(.L_x_118) ;  /* 0x00000001000c7547 */ /* 0x000fea000b800000 */
[----:B------:R-:W-:-:S13]  /*79c0*/  FSETP.NEU.AND P0, PT, R41, RZ, PT ;  /* 0x000000ff2900720b */ /* 0x000fda0003f0d000 */
[----:B------:R-:W-:Y:S05]  /*79d0*/  @!P0 EXIT ;  /* 0x000000000000894d */ /* 0x000fea0003800000 */
[----:B------:R-:W-:Y:S05]  /*79e0*/  BRA `(.L_x_117) ;  /* 0x00000000002c7947 */ /* 0x000fea0003800000 */
.L_x_118:
[----:B------:R-:W-:Y:S01]  /*79f0*/  ISETP.NE.AND P0, PT, R89, RZ, PT ;  /* 0x000000ff5900720c */ /* 0x000fe20003f05270 */
[----:B------:R-:W-:-:S12]  /*7a00*/  BSSY.RECONVERGENT B0, `(.L_x_117) ;  /* 0x0000009000007945 */ /* 0x000fd80003800200 */
[----:B------:R-:W-:Y:S05]  /*7a10*/  @P0 BRA `(.L_x_119) ;  /* 0x0000000000140947 */ /* 0x000fea0003800000 */
[----:B------:R-:W2:Y:S02]  /*7a20*/  LDCU.64 UR4, c[0x0][0x888] ;  /* 0x00011100ff0477ac */ /* 0x000ea40008000a00 */
[----:B--2---:R-:W-:-:S04]  /*7a30*/  ISETP.NE.U32.AND P0, PT, RZ, UR4, PT ;  /* 0x00000004ff007c0c */ /* 0x004fc8000bf05070 */
[----:B------:R-:W-:-:S13]  /*7a40*/  ISETP.NE.AND.EX P0, PT, RZ, UR5, PT, P0 ;  /* 0x00000005ff007c0c */ /* 0x000fda000bf05300 */
[----:B------:R-:W-:Y:S05]  /*7a50*/  @!P0 EXIT ;  /* 0x000000000000894d */ /* 0x000fea0003800000 */
[----:B------:R-:W-:Y:S05]  /*7a60*/  BRA `(.L_x_120) ;  /* 0x0000000000087947 */ /* 0x000fea0003800000 */
.L_x_119:
[----:B------:R-:W-:-:S13]  /*7a70*/  FSETP.NEU.AND P0, PT, R41, RZ, PT ;  /* 0x000000ff2900720b */ /* 0x000fda0003f0d000 */
[----:B------:R-:W-:Y:S05]  /*7a80*/  @!P0 EXIT ;  /* 0x000000000000894d */ /* 0x000fea0003800000 */
.L_x_120:
[----:B------:R-:W-:Y:S05]  /*7a90*/  BSYNC.RECONVERGENT B0 ;  /* 0x0000000000007941 */ /* 0x000fea0003800200 */
.L_x_117:
[----:B------:R-:W2:Y:S01]  /*7aa0*/  S2UR UR5, SR_CgaCtaId ;  /* 0x00000000000579c3 */ /* 0x000ea20000008800 */
[----:B------:R-:W-:Y:S01]  /*7ab0*/  ULEA UR4, UR52, UR47, 0x3 ;  /* 0x0000002f34047291 */ /* 0x000fe2000f8e18ff */
[----:B------:R-:W-:-:S04]  /*7ac0*/  DEPBAR.LE SB0, 0x0 ;  /* 0x000080000000791a */ /* 0x000fc80000000000 */
[----:B------:R-:W-:-:S04]  /*7ad0*/  UIADD3 UR4, UPT, UPT, UR4, 0x48, URZ ;  /* 0x0000004804047890 */ /* 0x000fc8000fffe0ff */
[----:B--2---:R-:W-:-:S09]  /*7ae0*/  UPRMT UR4, UR5, 0x654, UR4 ;  /* 0x0000065405047896 */ /* 0x004fd20008000004 */
[----:B------:R-:W-:Y:S01]  /*7af0*/  SYNCS.ARRIVE.TRANS64.RED.A1T0 RZ, [UR4], RZ ;  /* 0x000000ffffff79a7 */ /* 0x000fe20008100404 */
[----:B------:R-:W-:Y:S05]  /*7b00*/  EXIT ;  /* 0x000000000000794d */ /* 0x000fea0003800000 */
.L_x_24:
[----:B--2---:R2:W3:Y:S02]  /*7b10*/  SYNCS.PHASECHK.TRANS64.TRYWAIT P0, [R0+URZ+0xe0], R3 ;  /* 0x0000e003000075a7 */ /* 0x0044e400080011ff */
[----:B---3--:R-:W-:Y:S05]  /*7b20*/  @!P0 NANOSLEEP.SYNCS 0x989680 ;  /* 0x009896800000895d */ /* 0x008fea0003900000 */
[----:B------:R-:W3:Y:S02]  /*7b30*/  @!P0 SYNCS.PHASECHK.TRANS64 P0, [R0+URZ+0xe0], R3 ;  /* 0x0000e003000085a7 */ /* 0x000ee400080010ff */
[----:B---3--:R-:W-:Y:S05]  /*7b40*/  @!P0 BRA `(.L_x_24) ;  /* 0xfffffffc00f08947 */ /* 0x008fea000383ffff */
[----:B------:R-:W-:Y:S05]  /*7b50*/  BRA `(.L_x_121) ;  /* 0xffffff9c00587947 */ /* 0x000fea000383ffff */
.L_x_27:
[----:B--2---:R-:W-:-:S07]  /*7b60*/  MOV R0, UR33 ;  /* 0x0000002100007c02 */ /* 0x004fce0008000f00 */
.L_x_122:
[----:B--2---:R2:W3:Y:S02]  /*7b70*/  SYNCS.PHASECHK.TRANS64.TRYWAIT P0, [R0+URZ+0x18], R3 ;  /* 0x00001803000075a7 */ /* 0x0044e400080011ff */
[----:B---3--:R-:W-:Y:S05]  /*7b80*/  @!P0 NANOSLEEP.SYNCS 0x989680 ;  /* 0x009896800000895d */ /* 0x008fea0003900000 */
[----:B------:R-:W3:Y:S02]  /*7b90*/  @!P0 SYNCS.PHASECHK.TRANS64 P0, [R0+URZ+0x18], R3 ;  /* 0x00001803000085a7 */ /* 0x000ee400080010ff */
[----:B---3--:R-:W-:Y:S05]  /*7ba0*/  @!P0 BRA `(.L_x_122) ;  /* 0xfffffffc00f08947 */ /* 0x008fea000383ffff */
[----:B------:R-:W-:Y:S05]  /*7bb0*/  BRA `(.L_x_26) ;  /* 0xffffff9c00987947 */ /* 0x000fea000383ffff */
.L_x_34:
[----:B-1----:R-:W-:-:S07]  /*7bc0*/  MOV R0, UR17 ;  /* 0x0000001100007c02 */ /* 0x002fce0008000f00 */
.L_x_123:
[----:B-1----:R1:W2:Y:S02]  /*7bd0*/  SYNCS.PHASECHK.TRANS64.TRYWAIT P0, [R0+URZ+0x18], R3 ;  /* 0x00001803000075a7 */ /* 0x0022a400080011ff */
[----:B--2---:R-:W-:Y:S05]  /*7be0*/  @!P0 NANOSLEEP.SYNCS 0x989680 ;  /* 0x009896800000895d */ /* 0x004fea0003900000 */
[----:B------:R-:W2:Y:S02]  /*7bf0*/  @!P0 SYNCS.PHASECHK.TRANS64 P0, [R0+URZ+0x18], R3 ;  /* 0x00001803000085a7 */ /* 0x000ea400080010ff */
[----:B--2---:R-:W-:Y:S05]  /*7c00*/  @!P0 BRA `(.L_x_123) ;  /* 0xfffffffc00f08947 */ /* 0x004fea000383ffff */
[----:B------:R-:W-:Y:S05]  /*7c10*/  BRA `(.L_x_33) ;  /* 0xffffffa000587947 */ /* 0x000fea000383ffff */
.L_x_39:
[----:B-1----:R1:W2:Y:S02]  /*7c20*/  SYNCS.PHASECHK.TRANS64.TRYWAIT P0, [R3+URZ+0x70], R0 ;  /* 0x00007000030075a7 */ /* 0x0022a400080011ff */
[----:B--2---:R-:W-:Y:S05]  /*7c30*/  @!P0 NANOSLEEP.SYNCS 0x989680 ;  /* 0x009896800000895d */ /* 0x004fea0003900000 */
[----:B------:R-:W2:Y:S02]  /*7c40*/  @!P0 SYNCS.PHASECHK.TRANS64 P0, [R3+URZ+0x70], R0 ;  /* 0x00007000030085a7 */ /* 0x000ea400080010ff */
[----:B--2---:R-:W-:Y:S05]  /*7c50*/  @!P0 BRA `(.L_x_39) ;  /* 0xfffffffc00f08947 */ /* 0x004fea000383ffff */
[----:B------:R-:W-:Y:S05]  /*7c60*/  BRA `(.L_x_124) ;  /* 0xffffffa000f87947 */ /* 0x000fea000383ffff */
.L_x_43:
[----:B-1----:R-:W-:-:S07]  /*7c70*/  MOV R0, UR4 ;  /* 0x0000000400007c02 */ /* 0x002fce0008000f00 */
.L_x_125:
[----:B-1----:R1:W2:Y:S02]  /*7c80*/  SYNCS.PHASECHK.TRANS64.TRYWAIT P0, [R0+URZ], R3 ;  /* 0x00000003000075a7 */ /* 0x0022a400080011ff */
[----:B--2---:R-:W-:Y:S05]  /*7c90*/  @!P0 NANOSLEEP.SYNCS 0x989680 ;  /* 0x009896800000895d */ /* 0x004fea0003900000 */
[----:B------:R-:W2:Y:S02]  /*7ca0*/  @!P0 SYNCS.PHASECHK.TRANS64 P0, [R0+URZ], R3 ;  /* 0x00000003000085a7 */ /* 0x000ea400080010ff */
[----:B--2---:R-:W-:Y:S05]  /*7cb0*/  @!P0 BRA `(.L_x_125) ;  /* 0xfffffffc00f08947 */ /* 0x004fea000383ffff */
[----:B------:R-:W-:Y:S05]  /*7cc0*/  BRA `(.L_x_126) ;  /* 0xffffffa800a47947 */ /* 0x000fea000383ffff */
.L_x_44:
[----:B------:R-:W-:-:S07]  /*7cd0*/  MOV R0, UR5 ;  /* 0x0000000500007c02 */ /* 0x000fce0008000f00 */
.L_x_127:
[----:B-1----:R1:W2:Y:S02]  /*7ce0*/  SYNCS.PHASECHK.TRANS64.TRYWAIT P0, [R0+URZ], R3 ;  /* 0x00000003000075a7 */ /* 0x0022a400080011ff */
[----:B--2---:R-:W-:Y:S05]  /*7cf0*/  @!P0 NANOSLEEP.SYNCS 0x989680 ;  /* 0x009896800000895d */ /* 0x004fea0003900000 */
[----:B------:R-:W2:Y:S02]  /*7d00*/  @!P0 SYNCS.PHASECHK.TRANS64 P0, [R0+URZ], R3 ;  /* 0x00000003000085a7 */ /* 0x000ea400080010ff */
[----:B--2---:R-:W-:Y:S05]  /*7d10*/  @!P0 BRA `(.L_x_127) ;  /* 0xfffffffc00f08947 */ /* 0x004fea000383ffff */
[----:B------:R-:W-:Y:S05]  /*7d20*/  BRA `(.L_x_128) ;  /* 0xffffffa800b07947 */ /* 0x000fea000383ffff */
.L_x_47:
[----:B-1----:R1:W2:Y:S02]  /*7d30*/  SYNCS.PHASECHK.TRANS64.TRYWAIT P0, [R2+URZ+0xd0], R5 ;  /* 0x0000d005020075a7 */ /* 0x0022a400080011ff */
[----:B--2---:R-:W-:Y:S05]  /*7d40*/  @!P0 NANOSLEEP.SYNCS 0x989680 ;  /* 0x009896800000895d */ /* 0x004fea0003900000 */
[----:B------:R-:W2:Y:S02]  /*7d50*/  @!P0 SYNCS.PHASECHK.TRANS64 P0, [R2+URZ+0xd0], R5 ;  /* 0x0000d005020085a7 */ /* 0x000ea400080010ff */
[----:B--2---:R-:W-:Y:S05]  /*7d60*/  @!P0 BRA `(.L_x_47) ;  /* 0xfffffffc00f08947 */ /* 0x004fea000383ffff */
[----:B------:R-:W-:Y:S05]  /*7d70*/  BRA `(.L_x_129) ;  /* 0xffffffac00147947 */ /* 0x000fea000383ffff */
.L_x_48:
[----:B------:R-:W-:-:S07]  /*7d80*/  MOV R2, UR4 ;  /* 0x0000000400027c02 */ /* 0x000fce0008000f00 */
.L_x_130:
[----:B-1----:R1:W2:Y:S02]  /*7d90*/  SYNCS.PHASECHK.TRANS64.TRYWAIT P0, [R2+URZ+0x80], R5 ;  /* 0x00008005020075a7 */ /* 0x0022a400080011ff */
[----:B--2---:R-:W-:Y:S05]  /*7da0*/  @!P0 NANOSLEEP.SYNCS 0x989680 ;  /* 0x009896800000895d */ /* 0x004fea0003900000 */
[----:B------:R-:W2:Y:S02]  /*7db0*/  @!P0 SYNCS.PHASECHK.TRANS64 P0, [R2+URZ+0x80], R5 ;  /* 0x00008005020085a7 */ /* 0x000ea400080010ff */
[----:B--2---:R-:W-:Y:S05]  /*7dc0*/  @!P0 BRA `(.L_x_130) ;  /* 0xfffffffc00f08947 */ /* 0x004fea000383ffff */
[----:B------:R-:W-:Y:S05]  /*7dd0*/  BRA `(.L_x_131) ;  /* 0xffffffac00247947 */ /* 0x000fea000383ffff */
.L_x_49:
[----:B-1----:R1:W2:Y:S02]  /*7de0*/  SYNCS.PHASECHK.TRANS64.TRYWAIT P1, [R2+URZ+0x70], R5 ;  /* 0x00007005020075a7 */ /* 0x0022a400080211ff */
[----:B--2---:R-:W-:Y:S05]  /*7df0*/  @!P1 NANOSLEEP.SYNCS 0x989680 ;  /* 0x009896800000995d */ /* 0x004fea0003900000 */
[----:B------:R-:W2:Y:S02]  /*7e00*/  @!P1 SYNCS.PHASECHK.TRANS64 P1, [R2+URZ+0x70], R5 ;  /* 0x00007005020095a7 */ /* 0x000ea400080210ff */
[----:B--2---:R-:W-:Y:S05]  /*7e10*/  @!P1 BRA `(.L_x_49) ;  /* 0xfffffffc00f09947 */ /* 0x004fea000383ffff */
[----:B------:R-:W-:Y:S05]  /*7e20*/  BRA `(.L_x_132) ;  /* 0xffffffac00547947 */ /* 0x000fea000383ffff */
.L_x_52:
[----:B------:R-:W-:-:S07]  /*7e30*/  MOV R0, UR4 ;  /* 0x0000000400007c02 */ /* 0x000fce0008000f00 */
.L_x_133:
[----:B-1----:R1:W2:Y:S02]  /*7e40*/  SYNCS.PHASECHK.TRANS64.TRYWAIT P0, [R0+URZ+0x80], R3 ;  /* 0x00008003000075a7 */ /* 0x0022a400080011ff */
[----:B--2---:R-:W-:Y:S05]  /*7e50*/  @!P0 NANOSLEEP.SYNCS 0x989680 ;  /* 0x009896800000895d */ /* 0x004fea0003900000 */
[----:B------:R-:W2:Y:S02]  /*7e60*/  @!P0 SYNCS.PHASECHK.TRANS64 P0, [R0+URZ+0x80], R3 ;  /* 0x00008003000085a7 */ /* 0x000ea400080010ff */
[----:B--2---:R-:W-:Y:S05]  /*7e70*/  @!P0 BRA `(.L_x_133) ;  /* 0xfffffffc00f08947 */ /* 0x004fea000383ffff */
[----:B------:R-:W-:Y:S05]  /*7e80*/  BRA `(.L_x_51) ;  /* 0xffffffac00a87947 */ /* 0x000fea000383ffff */
.L_x_59:
[----:B-1----:R1:W2:Y:S02]  /*7e90*/  SYNCS.PHASECHK.TRANS64.TRYWAIT P1, [R0+URZ+0x70], R5 ;  /* 0x00007005000075a7 */ /* 0x0022a400080211ff */
[----:B--2---:R-:W-:Y:S05]  /*7ea0*/  @!P1 NANOSLEEP.SYNCS 0x989680 ;  /* 0x009896800000995d */ /* 0x004fea0003900000 */
[----:B------:R-:W2:Y:S02]  /*7eb0*/  @!P1 SYNCS.PHASECHK.TRANS64 P1, [R0+URZ+0x70], R5 ;  /* 0x00007005000095a7 */ /* 0x000ea400080210ff */
[----:B--2---:R-:W-:Y:S05]  /*7ec0*/  @!P1 BRA `(.L_x_59) ;  /* 0xfffffffc00f09947 */ /* 0x004fea000383ffff */
[----:B------:R-:W-:Y:S05]  /*7ed0*/  BRA `(.L_x_134) ;  /* 0xffffffb400107947 */ /* 0x000fea000383ffff */
.L_x_60:
[----:B------:R-:W-:-:S07]  /*7ee0*/  MOV R3, UR22 ;  /* 0x0000001600037c02 */ /* 0x000fce0008000f00 */
.L_x_135:
[----:B-1----:R1:W2:Y:S02]  /*7ef0*/  SYNCS.PHASECHK.TRANS64.TRYWAIT P0, [R3+URZ+0xb0], R0 ;  /* 0x0000b000030075a7 */ /* 0x0022a400080011ff */
[----:B--2---:R-:W-:Y:S05]  /*7f00*/  @!P0 NANOSLEEP.SYNCS 0x989680 ;  /* 0x009896800000895d */ /* 0x004fea0003900000 */
[----:B------:R-:W2:Y:S02]  /*7f10*/  @!P0 SYNCS.PHASECHK.TRANS64 P0, [R3+URZ+0xb0], R0 ;  /* 0x0000b000030085a7 */ /* 0x000ea400080010ff */
[----:B--2---:R-:W-:Y:S05]  /*7f20*/  @!P0 BRA `(.L_x_135) ;  /* 0xfffffffc00f08947 */ /* 0x004fea000383ffff */
[----:B------:R-:W-:Y:S05]  /*7f30*/  BRA `(.L_x_136) ;  /* 0xffffffb400487947 */ /* 0x000fea000383ffff */
.L_x_63:
[----:B------:R-:W-:Y:S07]  /*7f40*/  MOV R0, UR5 ;  /* 0x0000000500007c02 */ /* 0x000fee0008000f00 */
.L_x_137:
[----:B-1----:R1:W2:Y:S02]  /*7f50*/  SYNCS.PHASECHK.TRANS64.TRYWAIT P0, [R0+URZ], R3 ;  /* 0x00000003000075a7 */ /* 0x0022a400080011ff */
[----:B--2---:R-:W-:Y:S05]  /*7f60*/  @!P0 NANOSLEEP.SYNCS 0x989680 ;  /* 0x009896800000895d */ /* 0x004fea0003900000 */
[----:B------:R-:W2:Y:S02]  /*7f70*/  @!P0 SYNCS.PHASECHK.TRANS64 P0, [R0+URZ], R3 ;  /* 0x00000003000085a7 */ /* 0x000ea400080010ff */
[----:B--2---:R-:W-:Y:S05]  /*7f80*/  @!P0 BRA `(.L_x_137) ;  /* 0xfffffffc00f08947 */ /* 0x004fea000383ffff */
[----:B------:R-:W-:Y:S05]  /*7f90*/  BRA `(.L_x_62) ;  /* 0xffffffb400647947 */ /* 0x000fea000383ffff */
.L_x_66:
[----:B------:R-:W-:-:S07]  /*7fa0*/  MOV R0, UR4 ;  /* 0x0000000400007c02 */ /* 0x000fce0008000f00 */
.L_x_138:
[----:B--2---:R2:W4:Y:S02]  /*7fb0*/  SYNCS.PHASECHK.TRANS64.TRYWAIT P0, [R0+URZ], R3 ;  /* 0x00000003000075a7 */ /* 0x00452400080011ff */
[----:B----4-:R-:W-:Y:S05]  /*7fc0*/  @!P0 NANOSLEEP.SYNCS 0x989680 ;  /* 0x009896800000895d */ /* 0x010fea0003900000 */
[----:B------:R-:W4:Y:S02]  /*7fd0*/  @!P0 SYNCS.PHASECHK.TRANS64 P0, [R0+URZ], R3 ;  /* 0x00000003000085a7 */ /* 0x000f2400080010ff */
[----:B----4-:R-:W-:Y:S05]  /*7fe0*/  @!P0 BRA `(.L_x_138) ;  /* 0xfffffffc00f08947 */ /* 0x010fea000383ffff */
[----:B------:R-:W-:Y:S05]  /*7ff0*/  BRA `(.L_x_139) ;  /* 0xffffffb800187947 */ /* 0x000fea000383ffff */
.L_x_67:
[----:B------:R-:W-:-:S07]  /*8000*/  MOV R0, UR5 ;  /* 0x0000000500007c02 */ /* 0x000fce0008000f00 */
.L_x_140:
[----:B-1----:R1:W2:Y:S02]  /*8010*/  SYNCS.PHASECHK.TRANS64.TRYWAIT P0, [R0+URZ], R3 ;  /* 0x00000003000075a7 */ /* 0x0022a400080011ff */
[----:B--2---:R-:W-:Y:S05]  /*8020*/  @!P0 NANOSLEEP.SYNCS 0x989680 ;  /* 0x009896800000895d */ /* 0x004fea0003900000 */
[----:B------:R-:W2:Y:S02]  /*8030*/  @!P0 SYNCS.PHASECHK.TRANS64 P0, [R0+URZ], R3 ;  /* 0x00000003000085a7 */ /* 0x000ea400080010ff */
[----:B--2---:R-:W-:Y:S05]  /*8040*/  @!P0 BRA `(.L_x_140) ;  /* 0xfffffffc00f08947 */ /* 0x004fea000383ffff */
[----:B------:R-:W-:Y:S05]  /*8050*/  BRA `(.L_x_141) ;  /* 0xffffffb800247947 */ /* 0x000fea000383ffff */
.L_x_68:
[----:B------:R-:W-:-:S07]  /*8060*/  MOV R0, UR5 ;  /* 0x0000000500007c02 */ /* 0x000fce0008000f00 */
.L_x_142:
[----:B-1----:R1:W2:Y:S02]  /*8070*/  SYNCS.PHASECHK.TRANS64.TRYWAIT P0, [R0+URZ], R3 ;  /* 0x00000003000075a7 */ /* 0x0022a400080011ff */
[----:B--2---:R-:W-:Y:S05]  /*8080*/  @!P0 NANOSLEEP.SYNCS 0x989680 ;  /* 0x009896800000895d */ /* 0x004fea0003900000 */
[----:B------:R-:W2:Y:S02]  /*8090*/  @!P0 SYNCS.PHASECHK.TRANS64 P0, [R0+URZ], R3 ;  /* 0x00000003000085a7 */ /* 0x000ea400080010ff */
[----:B--2---:R-:W-:Y:S05]  /*80a0*/  @!P0 BRA `(.L_x_142) ;  /* 0xfffffffc00f08947 */ /* 0x004fea000383ffff */
[----:B------:R-:W-:Y:S05]  /*80b0*/  BRA `(.L_x_143) ;  /* 0xffffffb800307947 */ /* 0x000fea000383ffff */
.L_x_69:
[----:B------:R-:W-:-:S07]  /*80c0*/  MOV R0, UR4 ;  /* 0x0000000400007c02 */ /* 0x000fce0008000f00 */
.L_x_144:
[----:B-1----:R1:W2:Y:S02]  /*80d0*/  SYNCS.PHASECHK.TRANS64.TRYWAIT P0, [R0+URZ], R3 ;  /* 0x00000003000075a7 */ /* 0x0022a400080011ff */
[----:B--2---:R-:W-:Y:S05]  /*80e0*/  @!P0 NANOSLEEP.SYNCS 0x989680 ;  /* 0x009896800000895d */ /* 0x004fea0003900000 */
[----:B------:R-:W2:Y:S02]  /*80f0*/  @!P0 SYNCS.PHASECHK.TRANS64 P0, [R0+URZ], R3 ;  /* 0x00000003000085a7 */ /* 0x000ea400080010ff */
[----:B--2---:R-:W-:Y:S05]  /*8100*/  @!P0 BRA `(.L_x_144) ;  /* 0xfffffffc00f08947 */ /* 0x004fea000383ffff */
[----:B------:R-:W-:Y:S05]  /*8110*/  BRA `(.L_x_145) ;  /* 0xffffffb8003c7947 */ /* 0x000fea000383ffff */
.L_x_74:
[----:B--2---:R2:W4:Y:S02]  /*8120*/  SYNCS.PHASECHK.TRANS64.TRYWAIT P0, [R12+URZ+0x70], R9 ;  /* 0x000070090c0075a7 */ /* 0x00452400080011ff */
[----:B----4-:R-:W-:Y:S05]  /*8130*/  @!P0 NANOSLEEP.SYNCS 0x989680 ;  /* 0x009896800000895d */ /* 0x010fea0003900000 */
[----:B------:R-:W4:Y:S02]  /*8140*/  @!P0 SYNCS.PHASECHK.TRANS64 P0, [R12+URZ+0x70], R9 ;  /* 0x000070090c0085a7 */ /* 0x000f2400080010ff */
[----:B----4-:R-:W-:Y:S05]  /*8150*/  @!P0 BRA `(.L_x_74) ;  /* 0xfffffffc00f08947 */ /* 0x010fea000383ffff */
[----:B------:R-:W-:Y:S05]  /*8160*/  BRA `(.L_x_146) ;  /* 0xffffffbc00507947 */ /* 0x000fea000383ffff */
.L_x_77:
[----:B------:R-:W-:Y:S07]  /*8170*/  MOV R0, UR24 ;  /* 0x0000001800007c02 */ /* 0x000fee0008000f00 */
.L_x_147:
[----:B--2---:R2:W3:Y:S02]  /*8180*/  SYNCS.PHASECHK.TRANS64.TRYWAIT P2, [R0+URZ+0x68], R9 ;  /* 0x00006809000075a7 */ /* 0x0044e400080411ff */
[----:B---3--:R-:W-:Y:S05]  /*8190*/  @!P2 NANOSLEEP.SYNCS 0x989680 ;  /* 0x009896800000a95d */ /* 0x008fea0003900000 */
[----:B------:R-:W3:Y:S02]  /*81a0*/  @!P2 SYNCS.PHASECHK.TRANS64 P2, [R0+URZ+0x68], R9 ;  /* 0x000068090000a5a7 */ /* 0x000ee400080410ff */
[----:B---3--:R-:W-:Y:S05]  /*81b0*/  @!P2 BRA `(.L_x_147) ;  /* 0xfffffffc00f0a947 */ /* 0x008fea000383ffff */
[----:B------:R-:W-:Y:S05]  /*81c0*/  BRA `(.L_x_76) ;  /* 0xffffffc000b47947 */ /* 0x000fea000383ffff */
.L_x_80:
[----:B------:R-:W-:Y:S07]  /*81d0*/  MOV R0, UR4 ;  /* 0x0000000400007c02 */ /* 0x000fee0008000f00 */
.L_x_148:
[----:B--2---:R2:W3:Y:S02]  /*81e0*/  SYNCS.PHASECHK.TRANS64.TRYWAIT P0, [R0+URZ+0x48], R9 ;  /* 0x00004809000075a7 */ /* 0x0044e400080011ff */
[----:B---3--:R-:W-:Y:S05]  /*81f0*/  @!P0 NANOSLEEP.SYNCS 0x989680 ;  /* 0x009896800000895d */ /* 0x008fea0003900000 */
[----:B------:R-:W3:Y:S02]  /*8200*/  @!P0 SYNCS.PHASECHK.TRANS64 P0, [R0+URZ+0x48], R9 ;  /* 0x00004809000085a7 */ /* 0x000ee400080010ff */
[----:B---3--:R-:W-:Y:S05]  /*8210*/  @!P0 BRA `(.L_x_148) ;  /* 0xfffffffc00f08947 */ /* 0x008fea000383ffff */
[----:B------:R-:W-:Y:S05]  /*8220*/  BRA `(.L_x_149) ;  /* 0xffffffc400147947 */ /* 0x000fea000383ffff */
.L_x_81:
[----:B------:R-:W-:Y:S07]  /*8230*/  MOV R9, UR5 ;  /* 0x0000000500097c02 */ /* 0x000fee0008000f00 */
.L_x_150:
[----:B--2---:R2:W3:Y:S02]  /*8240*/  SYNCS.PHASECHK.TRANS64.TRYWAIT P0, [R9+URZ+0x48], R0 ;  /* 0x00004800090075a7 */ /* 0x0044e400080011ff */
[----:B---3--:R-:W-:Y:S05]  /*8250*/  @!P0 NANOSLEEP.SYNCS 0x989680 ;  /* 0x009896800000895d */ /* 0x008fea0003900000 */
[----:B------:R-:W3:Y:S02]  /*8260*/  @!P0 SYNCS.PHASECHK.TRANS64 P0, [R9+URZ+0x48], R0 ;  /* 0x00004800090085a7 */ /* 0x000ee400080010ff */
[----:B---3--:R-:W-:Y:S05]  /*8270*/  @!P0 BRA `(.L_x_150) ;  /* 0xfffffffc00f08947 */ /* 0x008fea000383ffff */
[----:B------:R-:W-:Y:S05]  /*8280*/  BRA `(.L_x_151) ;  /* 0xffffffc400747947 */ /* 0x000fea000383ffff */
.L_x_83:
[----:B------:R-:W-:-:S07]  /*8290*/  MOV R0, UR4 ;  /* 0x0000000400007c02 */ /* 0x000fce0008000f00 */
.L_x_152:
[----:B--2---:R2:W3:Y:S02]  /*82a0*/  SYNCS.PHASECHK.TRANS64.TRYWAIT P0, [R0+URZ], R3 ;  /* 0x00000003000075a7 */ /* 0x0044e400080011ff */
[----:B---3--:R-:W-:Y:S05]  /*82b0*/  @!P0 NANOSLEEP.SYNCS 0x989680 ;  /* 0x009896800000895d */ /* 0x008fea0003900000 */
[----:B------:R-:W3:Y:S02]  /*82c0*/  @!P0 SYNCS.PHASECHK.TRANS64 P0, [R0+URZ], R3 ;  /* 0x00000003000085a7 */ /* 0x000ee400080010ff */
[----:B---3--:R-:W-:Y:S05]  /*82d0*/  @!P0 BRA `(.L_x_152) ;  /* 0xfffffffc00f08947 */ /* 0x008fea000383ffff */
[----:B------:R-:W-:Y:S05]  /*82e0*/  BRA `(.L_x_153) ;  /* 0xffffffc800087947 */ /* 0x000fea000383ffff */
.L_x_84:
[----:B------:R-:W-:-:S07]  /*82f0*/  MOV R0, UR5 ;  /* 0x0000000500007c02 */ /* 0x000fce0008000f00 */
.L_x_154:
[----:B--2---:R2:W3:Y:S02]  /*8300*/  SYNCS.PHASECHK.TRANS64.TRYWAIT P0, [R0+URZ], R3 ;  /* 0x00000003000075a7 */ /* 0x0044e400080011ff */
[----:B---3--:R-:W-:Y:S05]  /*8310*/  @!P0 NANOSLEEP.SYNCS 0x989680 ;  /* 0x009896800000895d */ /* 0x008fea0003900000 */
[----:B------:R-:W3:Y:S02]  /*8320*/  @!P0 SYNCS.PHASECHK.TRANS64 P0, [R0+URZ], R3 ;  /* 0x00000003000085a7 */ /* 0x000ee400080010ff */
[----:B---3--:R-:W-:Y:S05]  /*8330*/  @!P0 BRA `(.L_x_154) ;  /* 0xfffffffc00f08947 */ /* 0x008fea000383ffff */
[----:B------:R-:W-:Y:S05]  /*8340*/  BRA `(.L_x_155) ;  /* 0xffffffc800147947 */ /* 0x000fea000383ffff */
.L_x_86:
[----:B-1----:R1:W2:Y:S02]  /*8350*/  SYNCS.PHASECHK.TRANS64.TRYWAIT P0, [R3+URZ+0x70], R0 ;  /* 0x00007000030075a7 */ /* 0x0022a400080011ff */
[----:B--2---:R-:W-:Y:S05]  /*8360*/  @!P0 NANOSLEEP.SYNCS 0x989680 ;  /* 0x009896800000895d */ /* 0x004fea0003900000 */
[----:B------:R-:W2:Y:S02]  /*8370*/  @!P0 SYNCS.PHASECHK.TRANS64 P0, [R3+URZ+0x70], R0 ;  /* 0x00007000030085a7 */ /* 0x000ea400080010ff */
[----:B--2---:R-:W-:Y:S05]  /*8380*/  @!P0 BRA `(.L_x_86) ;  /* 0xfffffffc00f08947 */ /* 0x004fea000383ffff */
[----:B------:R-:W-:Y:S05]  /*8390*/  BRA `(.L_x_156) ;  /* 0xffffffcc00007947 */ /* 0x000fea000383ffff */
.L_x_96:
[----:B-1----:R1:W2:Y:S02]  /*83a0*/  SYNCS.PHASECHK.TRANS64.TRYWAIT P1, [R0+URZ+0x30], R5 ;  /* 0x00003005000075a7 */ /* 0x0022a400080211ff */
[----:B--2---:R-:W-:Y:S05]  /*83b0*/  @!P1 NANOSLEEP.SYNCS 0x989680 ;  /* 0x009896800000995d */ /* 0x004fea0003900000 */
[----:B------:R-:W2:Y:S02]  /*83c0*/  @!P1 SYNCS.PHASECHK.TRANS64 P1, [R0+URZ+0x30], R5 ;  /* 0x00003005000095a7 */ /* 0x000ea400080210ff */
[----:B--2---:R-:W-:Y:S05]  /*83d0*/  @!P1 BRA `(.L_x_96) ;  /* 0xfffffffc00f09947 */ /* 0x004fea000383ffff */
[----:B------:R-:W-:Y:S05]  /*83e0*/  BRA `(.L_x_95) ;  /* 0xffffffd800987947 */ /* 0x000fea000383ffff */
.L_x_98:
[----:B-1----:R1:W4:Y:S02]  /*83f0*/  SYNCS.PHASECHK.TRANS64.TRYWAIT P0, [R102+URZ+0x90], R3 ;  /* 0x00009003660075a7 */ /* 0x00232400080011ff */
[----:B----4-:R-:W-:Y:S05]  /*8400*/  @!P0 NANOSLEEP.SYNCS 0x989680 ;  /* 0x009896800000895d */ /* 0x010fea0003900000 */
[----:B------:R-:W4:Y:S02]  /*8410*/  @!P0 SYNCS.PHASECHK.TRANS64 P0, [R102+URZ+0x90], R3 ;  /* 0x00009003660085a7 */ /* 0x000f2400080010ff */
[----:B----4-:R-:W-:Y:S05]  /*8420*/  @!P0 BRA `(.L_x_98) ;  /* 0xfffffffc00f08947 */ /* 0x010fea000383ffff */
[----:B------:R-:W-:Y:S05]  /*8430*/  BRA `(.L_x_97) ;  /* 0xffffffd800d07947 */ /* 0x000fea000383ffff */
.L_x_109:
[----:B---3--:R3:W4:Y:S02]  /*8440*/  SYNCS.PHASECHK.TRANS64.TRYWAIT P0, [R3+URZ+0x30], R110 ;  /* 0x0000306e030075a7 */ /* 0x00872400080011ff */
[----:B----4-:R-:W-:Y:S05]  /*8450*/  @!P0 NANOSLEEP.SYNCS 0x989680 ;  /* 0x009896800000895d */ /* 0x010fea0003900000 */
[----:B------:R-:W4:Y:S02]  /*8460*/  @!P0 SYNCS.PHASECHK.TRANS64 P0, [R3+URZ+0x30], R110 ;  /* 0x0000306e030085a7 */ /* 0x000f2400080010ff */
[----:B----4-:R-:W-:Y:S05]  /*8470*/  @!P0 BRA `(.L_x_109) ;  /* 0xfffffffc00f08947 */ /* 0x010fea000383ffff */
[----:B------:R-:W-:Y:S05]  /*8480*/  BRA `(.L_x_108) ;  /* 0xffffffe400c07947 */ /* 0x000fea000383ffff */
        .weak           $__internal_0_$__cuda_sm10x_tcgen05_guardrail_trap_col_being_dealloced_not_returned_by_alloc
        .type           $__internal_0_$__cuda_sm10x_tcgen05_guardrail_trap_col_being_dealloced_not_returned_by_alloc,@function
        .size           $__internal_0_$__cuda_sm10x_tcgen05_guardrail_trap_col_being_dealloced_not_returned_by_alloc,($__internal_1_$__cuda_sm10x_tcgen05_guardrail_trap_phase_invalid_during_alloc - $__internal_0_$__cuda_sm10x_tcgen05_guardrail_trap_col_being_dealloced_not_returned_by_alloc)
$__internal_0_$__cuda_sm10x_tcgen05_guardrail_trap_col_being_dealloced_not_returned_by_alloc:
[----:B------:R-:W-:Y:S05]  /*8490*/  BPT.TRAP 0x1 ;  /* 0x000000040000795c */ /* 0x000fea0000300000 */
[----:B------:R-:W-:-:S04]  /*84a0*/  HFMA2 R3, -RZ, RZ, 0, 0 ;  /* 0x00000000ff037431 */ /* 0x000fc800000001ff */
[----:B------:R-:W-:Y:S05]  /*84b0*/  RET.REL.NODEC R2 `(_ZN7cutlass13device_kernelINS_4gemm6kernel13GemmUniversalIN4cute5tupleIJiiiiEEENS1_10collective13CollectiveMmaINS1_35MainloopSm100TmaUmmaWarpSpecializedILi3ELi2ELi4ENS5_IJNS4_1CILi1EEENSA_ILi2EEESB_EEEEENS5_IJNSA_ILi128EEENSA_ILi64EEENSA_ILi32EEEEEENS_10bfloat16_tENS5_IJlSB_lEEESJ_SK_NS4_8TiledMMAINS4_8MMA_AtomIJNS4_20SM100_MMA_F16BF16_SSISJ_SJ_fLi128ELi64ELNS4_4UMMA5MajorE0ELSP_0ELNSO_7ScaleInE0ELSQ_0EEEEEENS4_6LayoutINS5_IJSB_SB_SB_EEENS5_IJNSA_ILi0EEESV_SV_EEEEENS5_IJNS4_10UnderscoreESY_SY_EEEEENS4_23SM90_TMA_LOAD_MULTICASTENS4_14ComposedLayoutINS4_7SwizzleILi2ELi4ELi3EEENS4_18smem_ptr_flag_bitsILi16EEENST_INS5_IJNSA_ILi8EEESH_EEENS5_IJSH_SB_EEEEEEEvNS4_8identityENS4_13SM90_TMA_LOADES1B_vS1C_EENS_8epilogue10collective18CollectiveEpilogueINS1F_23Sm100TmaWarpSpecializedILi3ELi2ELi32ELb1ELb0EEEJSI_NS5_IJNST_ISF_SB_EENST_ISH_SB_EEEEESJ_SK_SJ_SK_NS1F_6fusion15FusionCallbacksIS1J_NS1N_17LinearCombinationISJ_fSJ_fLNS_15FloatRoundStyleE2EEESI_S1M_JEEENS4_5SM1004TMEM4LOAD26SM100_TMEM_LOAD_32dp32b32xES1D_S1B_NS4_39AutoVectorizingCopyWithAssumedAlignmentILi128EEENS4_14SM90_TMA_STOREES1B_S1Y_S1Y_EEEvvEEEEvNT_6ParamsE) ;  /* 0xffffff7802d07950 */ /* 0x000fea0003c3ffff */
        .weak           $__internal_1_$__cuda_sm10x_tcgen05_guardrail_trap_phase_invalid_during_alloc
        .type           $__internal_1_$__cuda_sm10x_tcgen05_guardrail_trap_phase_invalid_during_alloc,@function
        .size           $__internal_1_$__cuda_sm10x_tcgen05_guardrail_trap_phase_invalid_during_alloc,($__internal_2_$__cuda_sm10x_tcgen05_guardrail_trap_unallocated_columns_being_dealloced - $__internal_1_$__cuda_sm10x_tcgen05_guardrail_trap_phase_invalid_during_alloc)
$__internal_1_$__cuda_sm10x_tcgen05_guardrail_trap_phase_invalid_during_alloc:
[----:B------:R-:W-:Y:S05]  /*84c0*/  BPT.TRAP 0x1 ;  /* 0x000000040000795c */ /* 0x000fea0000300000 */
[----:B------:R-:W-:-:S04]  /*84d0*/  MOV R5, 0x0 ;  /* 0x0000000000057802 */ /* 0x000fc80000000f00 */
[----:B------:R-:W-:Y:S05]  /*84e0*/  RET.REL.NODEC R4 `(_ZN7cutlass13device_kernelINS_4gemm6kernel13GemmUniversalIN4cute5tupleIJiiiiEEENS1_10collective13CollectiveMmaINS1_35MainloopSm100TmaUmmaWarpSpecializedILi3ELi2ELi4ENS5_IJNS4_1CILi1EEENSA_ILi2EEESB_EEEEENS5_IJNSA_ILi128EEENSA_ILi64EEENSA_ILi32EEEEEENS_10bfloat16_tENS5_IJlSB_lEEESJ_SK_NS4_8TiledMMAINS4_8MMA_AtomIJNS4_20SM100_MMA_F16BF16_SSISJ_SJ_fLi128ELi64ELNS4_4UMMA5MajorE0ELSP_0ELNSO_7ScaleInE0ELSQ_0EEEEEENS4_6LayoutINS5_IJSB_SB_SB_EEENS5_IJNSA_ILi0EEESV_SV_EEEEENS5_IJNS4_10UnderscoreESY_SY_EEEEENS4_23SM90_TMA_LOAD_MULTICASTENS4_14ComposedLayoutINS4_7SwizzleILi2ELi4ELi3EEENS4_18smem_ptr_flag_bitsILi16EEENST_INS5_IJNSA_ILi8EEESH_EEENS5_IJSH_SB_EEEEEEEvNS4_8identityENS4_13SM90_TMA_LOADES1B_vS1C_EENS_8epilogue10collective18CollectiveEpilogueINS1F_23Sm100TmaWarpSpecializedILi3ELi2ELi32ELb1ELb0EEEJSI_NS5_IJNST_ISF_SB_EENST_ISH_SB_EEEEESJ_SK_SJ_SK_NS1F_6fusion15FusionCallbacksIS1J_NS1N_17LinearCombinationISJ_fSJ_fLNS_15FloatRoundStyleE2EEESI_S1M_JEEENS4_5SM1004TMEM4LOAD26SM100_TMEM_LOAD_32dp32b32xES1D_S1B_NS4_39AutoVectorizingCopyWithAssumedAlignmentILi128EEENS4_14SM90_TMA_STOREES1B_S1Y_S1Y_EEEvvEEEEvNT_6ParamsE) ;  /* 0xffffff7804c47950 */ /* 0x000fea0003c3ffff */
        .weak           $__internal_2_$__cuda_sm10x_tcgen05_guardrail_trap_unallocated_columns_being_dealloced
        .type           $__internal_2_$__cuda_sm10x_tcgen05_guardrail_trap_unallocated_columns_being_dealloced,@function
        .size           $__internal_2_$__cuda_sm10x_tcgen05_guardrail_trap_unallocated_columns_being_dealloced,(.L_x_158 - $__internal_2_$__cuda_sm10x_tcgen05_guardrail_trap_unallocated_columns_being_dealloced)
$__internal_2_$__cuda_sm10x_tcgen05_guardrail_trap_unallocated_columns_being_dealloced:
[----:B------:R-:W-:Y:S05]  /*84f0*/  BPT.TRAP 0x1 ;  /* 0x000000040000795c */ /* 0x000fea0000300000 */
[----:B------:R-:W-:-:S04]  /*8500*/  HFMA2 R3, -RZ, RZ, 0, 0 ;  /* 0x00000000ff037431 */ /* 0x000fc800000001ff */
[----:B------:R-:W-:Y:S05]  /*8510*/  RET.REL.NODEC R2 `(_ZN7cutlass13device_kernelINS_4gemm6kernel13GemmUniversalIN4cute5tupleIJiiiiEEENS1_10collective13CollectiveMmaINS1_35MainloopSm100TmaUmmaWarpSpecializedILi3ELi2ELi4ENS5_IJNS4_1CILi1EEENSA_ILi2EEESB_EEEEENS5_IJNSA_ILi128EEENSA_ILi64EEENSA_ILi32EEEEEENS_10bfloat16_tENS5_IJlSB_lEEESJ_SK_NS4_8TiledMMAINS4_8MMA_AtomIJNS4_20SM100_MMA_F16BF16_SSISJ_SJ_fLi128ELi64ELNS4_4UMMA5MajorE0ELSP_0ELNSO_7ScaleInE0ELSQ_0EEEEEENS4_6LayoutINS5_IJSB_SB_SB_EEENS5_IJNSA_ILi0EEESV_SV_EEEEENS5_IJNS4_10UnderscoreESY_SY_EEEEENS4_23SM90_TMA_LOAD_MULTICASTENS4_14ComposedLayoutINS4_7SwizzleILi2ELi4ELi3EEENS4_18smem_ptr_flag_bitsILi16EEENST_INS5_IJNSA_ILi8EEESH_EEENS5_IJSH_SB_EEEEEEEvNS4_8identityENS4_13SM90_TMA_LOADES1B_vS1C_EENS_8epilogue10collective18CollectiveEpilogueINS1F_23Sm100TmaWarpSpecializedILi3ELi2ELi32ELb1ELb0EEEJSI_NS5_IJNST_ISF_SB_EENST_ISH_SB_EEEEESJ_SK_SJ_SK_NS1F_6fusion15FusionCallbacksIS1J_NS1N_17LinearCombinationISJ_fSJ_fLNS_15FloatRoundStyleE2EEESI_S1M_JEEENS4_5SM1004TMEM4LOAD26SM100_TMEM_LOAD_32dp32b32xES1D_S1B_NS4_39AutoVectorizingCopyWithAssumedAlignmentILi128EEENS4_14SM90_TMA_STOREES1B_S1Y_S1Y_EEEvvEEEEvNT_6ParamsE) ;  /* 0xffffff7802b87950 */ /* 0x000fea0003c3ffff */
.L_x_157:
[----:B------:R-:W-:-:S00]  /*8520*/  BRA `(.L_x_157) ;  /* 0xfffffffc00fc7947 */ /* 0x000fc0000383ffff */
[----:B------:R-:W-:-:S00]  /*8530*/  NOP ;  /* 0x0000000000007918 */ /* 0x000fc00000000000 */
        /* <DEDUP_REMOVED lines=12> */
.L_x_158:


//--------------------- .nv.global.init           --------------------------
	.section	.nv.global.init,"aw",@progbits
.nv.global.init:
	.type		$str$27,@object
	.size		$str$27,($str$28 - $str$27)
$str$27:
        /*0000*/ 	.byte	0x28, 0x61, 0x64, 0x64, 0x72, 0x65, 0x73, 0x73, 0x20, 0x26, 0x20, 0x6d, 0x61, 0x73, 0x6b, 0x29
        /*0010*/ 	.byte	0x20, 0x3d, 0x3d, 0x20, 0x30, 0x00
	.type		$str$28,@object
	.size		$str$28,($str$26 - $str$28)
$str$28:
        /*0016*/ 	.byte	0x2f, 0x74, 0x6d, 0x70, 0x2f, 0x63, 0x75, 0x74, 0x6c, 0x61, 0x73, 0x73, 0x5f, 0x73, 0x77, 0x65
        /*0026*/ 	.byte	0x65, 0x70, 0x5f, 0x73, 0x72, 0x63, 0x2f, 0x69, 0x6e, 0x63, 0x6c, 0x75, 0x64, 0x65, 0x2f, 0x63
        /*0036*/ 	.byte	0x75, 0x74, 0x65, 0x2f, 0x70, 0x6f, 0x69, 0x6e, 0x74, 0x65, 0x72, 0x5f, 0x66, 0x6c, 0x61, 0x67
        /*0046*/ 	.byte	0x67, 0x65, 0x64, 0x2e, 0x68, 0x70, 0x70, 0x00
	.type		$str$26,@object
	.size		$str$26,($str$25 - $str$26)
$str$26:
        /*004e*/ 	.byte	0x2f, 0x74, 0x6d, 0x70, 0x2f, 0x63, 0x75, 0x74, 0x6c, 0x61, 0x73, 0x73, 0x5f, 0x73, 0x77, 0x65
        /*005e*/ 	.byte	0x65, 0x70, 0x5f, 0x73, 0x72, 0x63, 0x2f, 0x69, 0x6e, 0x63, 0x6c, 0x75, 0x64, 0x65, 0x2f, 0x63
        /*006e*/ 	.byte	0x75, 0x74, 0x65, 0x2f, 0x61, 0x74, 0x6f, 0x6d, 0x2f, 0x63, 0x6f, 0x70, 0x79, 0x5f, 0x74, 0x72
        /*007e*/ 	.byte	0x61, 0x69, 0x74, 0x73, 0x5f, 0x73, 0x6d, 0x31, 0x30, 0x30, 0x2e, 0x68, 0x70, 0x70, 0x00
	.type		$str$25,@object
	.size		$str$25,(__unnamed_1 - $str$25)
$str$25:
        /*008d*/ 	.byte	0x28, 0x28, 0x75, 0x69, 0x6e, 0x74, 0x33, 0x32, 0x5f, 0x74, 0x28, 0x74, 0x68, 0x72, 0x65, 0x61
        /*009d*/ 	.byte	0x64, 0x49, 0x64, 0x78, 0x2e, 0x78, 0x29, 0x20, 0x2f, 0x20, 0x33, 0x32, 0x29, 0x20, 0x25, 0x20
        /*00ad*/ 	.byte	0x34, 0x29, 0x20, 0x3d, 0x3d, 0x20, 0x28, 0x28, 0x28, 0x74, 0x6d, 0x65, 0x6d, 0x5f, 0x61, 0x64
        /*00bd*/ 	.byte	0x64, 0x72, 0x20, 0x3e, 0x3e, 0x20, 0x31, 0x36, 0x29, 0x20, 0x2f, 0x20, 0x33, 0x32, 0x29, 0x20
        /*00cd*/ 	.byte	0x25, 0x20, 0x34, 0x29, 0x00
	.type		__unnamed_1,@object
	.size		__unnamed_1,(__unnamed_2 - __unnamed_1)
__unnamed_1:
        /*00d2*/ 	.byte	0x61, 0x75, 0x74, 0x6f, 0x20, 0x63, 0x75, 0x74, 0x65, 0x3a, 0x3a, 0x61, 0x73, 0x5f, 0x70, 0x6f
        /* <DEDUP_REMOVED lines=24> */
        /*0262*/ 	.byte	0x34, 0x30, 0x39, 0x36, 0x3e, 0x3e, 0x3e, 0x3e, 0x5d, 0x00
	.type		__unnamed_2,@object
	.size		__unnamed_2,(.L_2 - __unnamed_2)
__unnamed_2:
        /* <DEDUP_REMOVED lines=42> */
        /*050c*/ 	.byte	0x3e, 0x3e, 0x5d, 0x00
.L_2:


//--------------------- .nv.shared._ZN7cutlass13device_kernelINS_4gemm6kernel13GemmUniversalIN4cute5tupleIJiiiiEEENS1_10collective13CollectiveMmaINS1_35MainloopSm100TmaUmmaWarpSpecializedILi3ELi2ELi4ENS5_IJNS4_1CILi1EEENSA_ILi2EEESB_EEEEENS5_IJNSA_ILi128EEENSA_ILi64EEENSA_ILi32EEEEEENS_10bfloat16_tENS5_IJlSB_lEEESJ_SK_NS4_8TiledMMAINS4_8MMA_AtomIJNS4_20SM100_MMA_F16BF16_SSISJ_SJ_fLi128ELi64ELNS4_4UMMA5MajorE0ELSP_0ELNSO_7ScaleInE0ELSQ_0EEEEEENS4_6LayoutINS5_IJSB_SB_SB_EEENS5_IJNSA_ILi0EEESV_SV_EEEEENS5_IJNS4_10UnderscoreESY_SY_EEEEENS4_23SM90_TMA_LOAD_MULTICASTENS4_14ComposedLayoutINS4_7SwizzleILi2ELi4ELi3EEENS4_18smem_ptr_flag_bitsILi16EEENST_INS5_IJNSA_ILi8EEESH_EEENS5_IJSH_SB_EEEEEEEvNS4_8identityENS4_13SM90_TMA_LOADES1B_vS1C_EENS_8epilogue10collective18CollectiveEpilogueINS1F_23Sm100TmaWarpSpecializedILi3ELi2ELi32ELb1ELb0EEEJSI_NS5_IJNST_ISF_SB_EENST_ISH_SB_EEEEESJ_SK_SJ_SK_NS1F_6fusion15FusionCallbacksIS1J_NS1N_17LinearCombinationISJ_fSJ_fLNS_15FloatRoundStyleE2EEESI_S1M_JEEENS4_5SM1004TMEM4LOAD26SM100_TMEM_LOAD_32dp32b32xES1D_S1B_NS4_39AutoVectorizingCopyWithAssumedAlignmentILi128EEENS4_14SM90_TMA_STOREES1B_S1Y_S1Y_EEEvvEEEEvNT_6ParamsE --------------------------
	.section	.nv.shared._ZN7cutlass13device_kernelINS_4gemm6kernel13GemmUniversalIN4cute5tupleIJiiiiEEENS1_10collective13CollectiveMmaINS1_35MainloopSm100TmaUmmaWarpSpecializedILi3ELi2ELi4ENS5_IJNS4_1CILi1EEENSA_ILi2EEESB_EEEEENS5_IJNSA_ILi128EEENSA_ILi64EEENSA_ILi32EEEEEENS_10bfloat16_tENS5_IJlSB_lEEESJ_SK_NS4_8TiledMMAINS4_8MMA_AtomIJNS4_20SM100_MMA_F16BF16_SSISJ_SJ_fLi128ELi64ELNS4_4UMMA5MajorE0ELSP_0ELNSO_7ScaleInE0ELSQ_0EEEEEENS4_6LayoutINS5_IJSB_SB_SB_EEENS5_IJNSA_ILi0EEESV_SV_EEEEENS5_IJNS4_10UnderscoreESY_SY_EEEEENS4_23SM90_TMA_LOAD_MULTICASTENS4_14ComposedLayoutINS4_7SwizzleILi2ELi4ELi3EEENS4_18smem_ptr_flag_bitsILi16EEENST_INS5_IJNSA_ILi8EEESH_EEENS5_IJSH_SB_EEEEEEEvNS4_8identityENS4_13SM90_TMA_LOADES1B_vS1C_EENS_8epilogue10collective18CollectiveEpilogueINS1F_23Sm100TmaWarpSpecializedILi3ELi2ELi32ELb1ELb0EEEJSI_NS5_IJNST_ISF_SB_EENST_ISH_SB_EEEEESJ_SK_SJ_SK_NS1F_6fusion15FusionCallbacksIS1J_NS1N_17LinearCombinationISJ_fSJ_fLNS_15FloatRoundStyleE2EEESI_S1M_JEEENS4_5SM1004TMEM4LOAD26SM100_TMEM_LOAD_32dp32b32xES1D_S1B_NS4_39AutoVectorizingCopyWithAssumedAlignmentILi128EEENS4_14SM90_TMA_STOREES1B_S1Y_S1Y_EEEvvEEEEvNT_6ParamsE,"aw",@nobits
	.sectionflags	@""
	.align	16
	.zero		1024


//--------------------- .nv.shared.reserved.0     --------------------------
	.section	.nv.shared.reserved.0,"aw",@nobits
	.weak		__nv_reservedSMEM_offset_0_alias
	.size		__nv_reservedSMEM_offset_0_alias, 0, 64
	.other		__nv_reservedSMEM_offset_0_alias,@"STO_CUDA_RESERVED_SHARED STV_DEFAULT"
__nv_reservedSMEM_offset_0_alias:
	.zero		0
.nv.shared.reserved.0:
	.zero		64
	.weak		__nv_reservedSMEM_tcgen05_partition
	.type		__nv_reservedSMEM_tcgen05_partition,@object
	.size		__nv_reservedSMEM_tcgen05_partition,(.L_0 - __nv_reservedSMEM_tcgen05_partition)
__nv_reservedSMEM_tcgen05_partition:
	.zero		32
.L_0:


//--------------------- .nv.global                --------------------------
	.section	.nv.global,"aw",@nobits
.nv.global:
	.type		_ZN39_INTERNAL_8e9ffd65_4_k_cu_af7efce3_80624cute1_E,@object
	.size		_ZN39_INTERNAL_8e9ffd65_4_k_cu_af7efce3_80624cute1_E,(_ZN39_INTERNAL_8e9ffd65_4_k_cu_af7efce3_80624cuda3std3__45__cpo6cbeginE - _ZN39_INTERNAL_8e9ffd65_4_k_cu_af7efce3_80624cute1_E)
_ZN39_INTERNAL_8e9ffd65_4_k_cu_af7efce3_80624cute1_E:
	.zero		1
	.type		_ZN39_INTERNAL_8e9ffd65_4_k_cu_af7efce3_80624cuda3std3__45__cpo6cbeginE,@object
	.size		_ZN39_INTERNAL_8e9ffd65_4_k_cu_af7efce3_80624cuda3std3__45__cpo6cbeginE,(_ZN39_INTERNAL_8e9ffd65_4_k_cu_af7efce3_80624cuda3std3__48in_placeE - _ZN39_INTERNAL_8e9ffd65_4_k_cu_af7efce3_80624cuda3std3__45__cpo6cbeginE)
_ZN39_INTERNAL_8e9ffd65_4_k_cu_af7efce3_80624cuda3std3__45__cpo6cbeginE:
	.zero		1
	.type		_ZN39_INTERNAL_8e9ffd65_4_k_cu_af7efce3_80624cuda3std3__48in_placeE,@object
	.size		_ZN39_INTERNAL_8e9ffd65_4_k_cu_af7efce3_80624cuda3std3__48in_placeE,(_ZN39_INTERNAL_8e9ffd65_4_k_cu_af7efce3_80624cuda3std6ranges3__45__cpo9iter_moveE - _ZN39_INTERNAL_8e9ffd65_4_k_cu_af7efce3_80624cuda3std3__48in_placeE)
_ZN39_INTERNAL_8e9ffd65_4_k_cu_af7efce3_80624cuda3std3__48in_placeE:
	.zero		1
	.type		_ZN39_INTERNAL_8e9ffd65_4_k_cu_af7efce3_80624cuda3std6ranges3__45__cpo9iter_moveE,@object
	.size		_ZN39_INTERNAL_8e9ffd65_4_k_cu_af7efce3_80624cuda3std6ranges3__45__cpo9iter_moveE,(_ZN39_INTERNAL_8e9ffd65_4_k_cu_af7efce3_80624cuda3std3__45__cpo5beginE - _ZN39_INTERNAL_8e9ffd65_4_k_cu_af7efce3_80624cuda3std6ranges3__45__cpo9iter_moveE)
_ZN39_INTERNAL_8e9ffd65_4_k_cu_af7efce3_80624cuda3std6ranges3__45__cpo9iter_moveE:
	.zero		1
	.type		_ZN39_INTERNAL_8e9ffd65_4_k_cu_af7efce3_80624cuda3std3__45__cpo5beginE,@object
	.size		_ZN39_INTERNAL_8e9ffd65_4_k_cu_af7efce3_80624cuda3std3__45__cpo5beginE,(_ZN39_INTERNAL_8e9ffd65_4_k_cu_af7efce3_80624cuda3std3__441_GLOBAL__N__8e9ffd65_4_k_cu_af7efce3_80626ignoreE - _ZN39_INTERNAL_8e9ffd65_4_k_cu_af7efce3_80624cuda3std3__45__cpo5beginE)
_ZN39_INTERNAL_8e9ffd65_4_k_cu_af7efce3_80624cuda3std3__45__cpo5beginE:
	.zero		1
	.type		_ZN39_INTERNAL_8e9ffd65_4_k_cu_af7efce3_80624cuda3std3__441_GLOBAL__N__8e9ffd65_4_k_cu_af7efce3_80626ignoreE,@object
	.size		_ZN39_INTERNAL_8e9ffd65_4_k_cu_af7efce3_80624cuda3std3__441_GLOBAL__N__8e9ffd65_4_k_cu_af7efce3_80626ignoreE,(_ZN39_INTERNAL_8e9ffd65_4_k_cu_af7efce3_80624cute7productE - _ZN39_INTERNAL_8e9ffd65_4_k_cu_af7efce3_80624cuda3std3__441_GLOBAL__N__8e9ffd65_4_k_cu_af7efce3_80626ignoreE)
_ZN39_INTERNAL_8e9ffd65_4_k_cu_af7efce3_80624cuda3std3__441_GLOBAL__N__8e9ffd65_4_k_cu_af7efce3_80626ignoreE:
	.zero		1
	.type		_ZN39_INTERNAL_8e9ffd65_4_k_cu_af7efce3_80624cute7productE,@object
	.size		_ZN39_INTERNAL_8e9ffd65_4_k_cu_af7efce3_80624cute7productE,(_ZN39_INTERNAL_8e9ffd65_4_k_cu_af7efce3_80624cuda3std3__45__cpo3endE - _ZN39_INTERNAL_8e9ffd65_4_k_cu_af7efce3_80624cute7productE)
_ZN39_INTERNAL_8e9ffd65_4_k_cu_af7efce3_80624cute7productE:
	.zero		1
	.type		_ZN39_INTERNAL_8e9ffd65_4_k_cu_af7efce3_80624cuda3std3__45__cpo3endE,@object
	.size		_ZN39_INTERNAL_8e9ffd65_4_k_cu_af7efce3_80624cuda3std3__45__cpo3endE,(_ZN39_INTERNAL_8e9ffd65_4_k_cu_af7efce3_80624cuda3std3__419piecewise_constructE - _ZN39_INTERNAL_8e9ffd65_4_k_cu_af7efce3_80624cuda3std3__45__cpo3endE)
_ZN39_INTERNAL_8e9ffd65_4_k_cu_af7efce3_80624cuda3std3__45__cpo3endE:
	.zero		1
	.type		_ZN39_INTERNAL_8e9ffd65_4_k_cu_af7efce3_80624cuda3std3__419piecewise_constructE,@object
	.size		_ZN39_INTERNAL_8e9ffd65_4_k_cu_af7efce3_80624cuda3std3__419piecewise_constructE,(_ZN39_INTERNAL_8e9ffd65_4_k_cu_af7efce3_80624cuda3std3__45__cpo4cendE - _ZN39_INTERNAL_8e9ffd65_4_k_cu_af7efce3_80624cuda3std3__419piecewise_constructE)
_ZN39_INTERNAL_8e9ffd65_4_k_cu_af7efce3_80624cuda3std3__419piecewise_constructE:
	.zero		1
	.type		_ZN39_INTERNAL_8e9ffd65_4_k_cu_af7efce3_80624cuda3std3__45__cpo4cendE,@object
	.size		_ZN39_INTERNAL_8e9ffd65_4_k_cu_af7efce3_80624cuda3std3__45__cpo4cendE,(_ZN39_INTERNAL_8e9ffd65_4_k_cu_af7efce3_80624cuda3std6ranges3__45__cpo4swapE - _ZN39_INTERNAL_8e9ffd65_4_k_cu_af7efce3_80624cuda3std3__45__cpo4cendE)
_ZN39_INTERNAL_8e9ffd65_4_k_cu_af7efce3_80624cuda3std3__45__cpo4cendE:
	.zero		1
	.type		_ZN39_INTERNAL_8e9ffd65_4_k_cu_af7efce3_80624cuda3std6ranges3__45__cpo4swapE,@object
	.size		_ZN39_INTERNAL_8e9ffd65_4_k_cu_af7efce3_80624cuda3std6ranges3__45__cpo4swapE,(.L_10 - _ZN39_INTERNAL_8e9ffd65_4_k_cu_af7efce3_80624cuda3std6ranges3__45__cpo4swapE)
_ZN39_INTERNAL_8e9ffd65_4_k_cu_af7efce3_80624cuda3std6ranges3__45__cpo4swapE:
	.zero		1
.L_10:


//--------------------- .nv.constant0._ZN7cutlass13device_kernelINS_4gemm6kernel13GemmUniversalIN4cute5tupleIJiiiiEEENS1_10collective13CollectiveMmaINS1_35MainloopSm100TmaUmmaWarpSpecializedILi3ELi2ELi4ENS5_IJNS4_1CILi1EEENSA_ILi2EEESB_EEEEENS5_IJNSA_ILi128EEENSA_ILi64EEENSA_ILi32EEEEEENS_10bfloat16_tENS5_IJlSB_lEEESJ_SK_NS4_8TiledMMAINS4_8MMA_AtomIJNS4_20SM100_MMA_F16BF16_SSISJ_SJ_fLi128ELi64ELNS4_4UMMA5MajorE0ELSP_0ELNSO_7ScaleInE0ELSQ_0EEEEEENS4_6LayoutINS5_IJSB_SB_SB_EEENS5_IJNSA_ILi0EEESV_SV_EEEEENS5_IJNS4_10UnderscoreESY_SY_EEEEENS4_23SM90_TMA_LOAD_MULTICASTENS4_14ComposedLayoutINS4_7SwizzleILi2ELi4ELi3EEENS4_18smem_ptr_flag_bitsILi16EEENST_INS5_IJNSA_ILi8EEESH_EEENS5_IJSH_SB_EEEEEEEvNS4_8identityENS4_13SM90_TMA_LOADES1B_vS1C_EENS_8epilogue10collective18CollectiveEpilogueINS1F_23Sm100TmaWarpSpecializedILi3ELi2ELi32ELb1ELb0EEEJSI_NS5_IJNST_ISF_SB_EENST_ISH_SB_EEEEESJ_SK_SJ_SK_NS1F_6fusion15FusionCallbacksIS1J_NS1N_17LinearCombinationISJ_fSJ_fLNS_15FloatRoundStyleE2EEESI_S1M_JEEENS4_5SM1004TMEM4LOAD26SM100_TMEM_LOAD_32dp32b32xES1D_S1B_NS4_39AutoVectorizingCopyWithAssumedAlignmentILi128EEENS4_14SM90_TMA_STOREES1B_S1Y_S1Y_EEEvvEEEEvNT_6ParamsE --------------------------
	.section	.nv.constant0._ZN7cutlass13device_kernelINS_4gemm6kernel13GemmUniversalIN4cute5tupleIJiiiiEEENS1_10collective13CollectiveMmaINS1_35MainloopSm100TmaUmmaWarpSpecializedILi3ELi2ELi4ENS5_IJNS4_1CILi1EEENSA_ILi2EEESB_EEEEENS5_IJNSA_ILi128EEENSA_ILi64EEENSA_ILi32EEEEEENS_10bfloat16_tENS5_IJlSB_lEEESJ_SK_NS4_8TiledMMAINS4_8MMA_AtomIJNS4_20SM100_MMA_F16BF16_SSISJ_SJ_fLi128ELi64ELNS4_4UMMA5MajorE0ELSP_0ELNSO_7ScaleInE0ELSQ_0EEEEEENS4_6LayoutINS5_IJSB_SB_SB_EEENS5_IJNSA_ILi0EEESV_SV_EEEEENS5_IJNS4_10UnderscoreESY_SY_EEEEENS4_23SM90_TMA_LOAD_MULTICASTENS4_14ComposedLayoutINS4_7SwizzleILi2ELi4ELi3EEENS4_18smem_ptr_flag_bitsILi16EEENST_INS5_IJNSA_ILi8EEESH_EEENS5_IJSH_SB_EEEEEEEvNS4_8identityENS4_13SM90_TMA_LOADES1B_vS1C_EENS_8epilogue10collective18CollectiveEpilogueINS1F_23Sm100TmaWarpSpecializedILi3ELi2ELi32ELb1ELb0EEEJSI_NS5_IJNST_ISF_SB_EENST_ISH_SB_EEEEESJ_SK_SJ_SK_NS1F_6fusion15FusionCallbacksIS1J_NS1N_17LinearCombinationISJ_fSJ_fLNS_15FloatRoundStyleE2EEESI_S1M_JEEENS4_5SM1004TMEM4LOAD26SM100_TMEM_LOAD_32dp32b32xES1D_S1B_NS4_39AutoVectorizingCopyWithAssumedAlignmentILi128EEENS4_14SM90_TMA_STOREES1B_S1Y_S1Y_EEEvvEEEEvNT_6ParamsE,"a",@progbits
	.sectionflags	@""
	.align	4
.nv.constant0._ZN7cutlass13device_kernelINS_4gemm6kernel13GemmUniversalIN4cute5tupleIJiiiiEEENS1_10collective13CollectiveMmaINS1_35MainloopSm100TmaUmmaWarpSpecializedILi3ELi2ELi4ENS5_IJNS4_1CILi1EEENSA_ILi2EEESB_EEEEENS5_IJNSA_ILi128EEENSA_ILi64EEENSA_ILi32EEEEEENS_10bfloat16_tENS5_IJlSB_lEEESJ_SK_NS4_8TiledMMAINS4_8MMA_AtomIJNS4_20SM100_MMA_F16BF16_SSISJ_SJ_fLi128ELi64ELNS4_4UMMA5MajorE0ELSP_0ELNSO_7ScaleInE0ELSQ_0EEEEEENS4_6LayoutINS5_IJSB_SB_SB_EEENS5_IJNSA_ILi0EEESV_SV_EEEEENS5_IJNS4_10UnderscoreESY_SY_EEEEENS4_23SM90_TMA_LOAD_MULTICASTENS4_14ComposedLayoutINS4_7SwizzleILi2ELi4ELi3EEENS4_18smem_ptr_flag_bitsILi16EEENST_INS5_IJNSA_ILi8EEESH_EEENS5_IJSH_SB_EEEEEEEvNS4_8identityENS4_13SM90_TMA_LOADES1B_vS1C_EENS_8epilogue10collective18CollectiveEpilogueINS1F_23Sm100TmaWarpSpecializedILi3ELi2ELi32ELb1ELb0EEEJSI_NS5_IJNST_ISF_SB_EENST_ISH_SB_EEEEESJ_SK_SJ_SK_NS1F_6fusion15FusionCallbacksIS1J_NS1N_17LinearCombinationISJ_fSJ_fLNS_15FloatRoundStyleE2EEESI_S1M_JEEENS4_5SM1004TMEM4LOAD26SM100_TMEM_LOAD_32dp32b32xES1D_S1B_NS4_39AutoVectorizingCopyWithAssumedAlignmentILi128EEENS4_14SM90_TMA_STOREES1B_S1Y_S1Y_EEEvvEEEEvNT_6ParamsE:
	.zero		2944


//--------------------- SYMBOLS --------------------------

	.type		.nv.reservedSmem.offset0,@object
	.size		.nv.reservedSmem.offset0,0x4
	.type		.nv.reservedSmem.cap,@object
	.size		.nv.reservedSmem.cap,0x4
	.type		__assertfail,@function
